//
// Generated by NVIDIA NVVM Compiler
//
// Compiler Build ID: CL-36424714
// Cuda compilation tools, release 13.0, V13.0.88
// Based on NVVM 20.0.0
//

.version 9.0
.target sm_100
.address_size 64

	// .globl	_Z18init_one_on_devicePdi
.global .align 4 .b8 precalc_xorwow_matrix[102400];
.global .align 4 .b8 precalc_xorwow_offset_matrix[102400];
.global .align 4 .b8 mrg32k3aM1[2304];
.global .align 4 .b8 mrg32k3aM2[2304];
.global .align 4 .b8 mrg32k3aM1SubSeq[2016];
.global .align 4 .b8 mrg32k3aM2SubSeq[2016];
.global .align 4 .b8 mrg32k3aM1Seq[2304];
.global .align 4 .b8 mrg32k3aM2Seq[2304];
.const .align 8 .b8 __cr_lgamma_table[72];
// _ZZ19array_sum_blockwisePdiS_E5cache has been demoted

.visible .entry _Z18init_one_on_devicePdi(
	.param .u64 .ptr .align 1 _Z18init_one_on_devicePdi_param_0,
	.param .u32 _Z18init_one_on_devicePdi_param_1
)
{
	.reg .pred 	%p<3>;
	.reg .b32 	%r<11>;
	.reg .b64 	%rd<6>;

	ld.param.u64 	%rd2, [_Z18init_one_on_devicePdi_param_0];
	ld.param.u32 	%r6, [_Z18init_one_on_devicePdi_param_1];
	mov.u32 	%r7, %ctaid.x;
	mov.u32 	%r1, %ntid.x;
	mov.u32 	%r8, %tid.x;
	mad.lo.s32 	%r10, %r7, %r1, %r8;
	setp.ge.s32 	%p1, %r10, %r6;
	@%p1 bra 	$L__BB0_3;
	mov.u32 	%r9, %nctaid.x;
	mul.lo.s32 	%r3, %r1, %r9;
	cvta.to.global.u64 	%rd1, %rd2;
$L__BB0_2:
	mul.wide.s32 	%rd3, %r10, 8;
	add.s64 	%rd4, %rd1, %rd3;
	mov.b64 	%rd5, 4607182418800017408;
	st.global.u64 	[%rd4], %rd5;
	add.s32 	%r10, %r10, %r3;
	setp.lt.s32 	%p2, %r10, %r6;
	@%p2 bra 	$L__BB0_2;
$L__BB0_3:
	ret;

}
	// .globl	_Z14bitonicSortGPUPdii
.visible .entry _Z14bitonicSortGPUPdii(
	.param .u64 .ptr .align 1 _Z14bitonicSortGPUPdii_param_0,
	.param .u32 _Z14bitonicSortGPUPdii_param_1,
	.param .u32 _Z14bitonicSortGPUPdii_param_2
)
{
	.reg .pred 	%p<5>;
	.reg .b32 	%r<9>;
	.reg .b64 	%rd<11>;
	.reg .b64 	%fd<5>;

	ld.param.u64 	%rd6, [_Z14bitonicSortGPUPdii_param_0];
	ld.param.u32 	%r4, [_Z14bitonicSortGPUPdii_param_1];
	ld.param.u32 	%r3, [_Z14bitonicSortGPUPdii_param_2];
	cvta.to.global.u64 	%rd1, %rd6;
	mov.u32 	%r5, %tid.x;
	mov.u32 	%r6, %ntid.x;
	mov.u32 	%r7, %ctaid.x;
	mad.lo.s32 	%r1, %r6, %r7, %r5;
	xor.b32  	%r2, %r4, %r1;
	setp.le.u32 	%p1, %r2, %r1;
	@%p1 bra 	$L__BB1_6;
	and.b32  	%r8, %r3, %r1;
	setp.ne.s32 	%p2, %r8, 0;
	@%p2 bra 	$L__BB1_4;
	mul.wide.u32 	%rd9, %r1, 8;
	add.s64 	%rd2, %rd1, %rd9;
	ld.global.f64 	%fd1, [%rd2];
	mul.wide.u32 	%rd10, %r2, 8;
	add.s64 	%rd3, %rd1, %rd10;
	ld.global.f64 	%fd2, [%rd3];
	setp.leu.f64 	%p4, %fd1, %fd2;
	@%p4 bra 	$L__BB1_6;
	st.global.f64 	[%rd2], %fd2;
	st.global.f64 	[%rd3], %fd1;
	bra.uni 	$L__BB1_6;
$L__BB1_4:
	mul.wide.u32 	%rd7, %r1, 8;
	add.s64 	%rd4, %rd1, %rd7;
	ld.global.f64 	%fd3, [%rd4];
	mul.wide.u32 	%rd8, %r2, 8;
	add.s64 	%rd5, %rd1, %rd8;
	ld.global.f64 	%fd4, [%rd5];
	setp.geu.f64 	%p3, %fd3, %fd4;
	@%p3 bra 	$L__BB1_6;
	st.global.f64 	[%rd4], %fd4;
	st.global.f64 	[%rd5], %fd3;
$L__BB1_6:
	ret;

}
	// .globl	_Z13copy_with_padPdS_jj
.visible .entry _Z13copy_with_padPdS_jj(
	.param .u64 .ptr .align 1 _Z13copy_with_padPdS_jj_param_0,
	.param .u64 .ptr .align 1 _Z13copy_with_padPdS_jj_param_1,
	.param .u32 _Z13copy_with_padPdS_jj_param_2,
	.param .u32 _Z13copy_with_padPdS_jj_param_3
)
{
	.reg .pred 	%p<13>;
	.reg .b32 	%r<12>;
	.reg .b64 	%rd<58>;
	.reg .b64 	%fd<21>;

	ld.param.u64 	%rd32, [_Z13copy_with_padPdS_jj_param_0];
	ld.param.u64 	%rd33, [_Z13copy_with_padPdS_jj_param_1];
	ld.param.u32 	%r3, [_Z13copy_with_padPdS_jj_param_2];
	ld.param.u32 	%r4, [_Z13copy_with_padPdS_jj_param_3];
	cvta.to.global.u64 	%rd1, %rd32;
	cvta.to.global.u64 	%rd2, %rd33;
	mov.u32 	%r5, %ctaid.x;
	mov.u32 	%r1, %ntid.x;
	mov.u32 	%r6, %tid.x;
	mad.lo.s32 	%r2, %r5, %r1, %r6;
	cvt.u64.u32 	%rd3, %r4;
	setp.ge.u32 	%p1, %r2, %r4;
	@%p1 bra 	$L__BB2_20;
	cvt.u64.u32 	%rd56, %r2;
	cvt.u64.u32 	%rd5, %r3;
	mov.u32 	%r7, %nctaid.x;
	mul.lo.s32 	%r8, %r1, %r7;
	cvt.u64.u32 	%rd6, %r8;
	add.s64 	%rd34, %rd6, %rd56;
	max.u64 	%rd35, %rd34, %rd3;
	setp.lt.u64 	%p2, %rd34, %rd3;
	selp.u64 	%rd7, 1, 0, %p2;
	add.s64 	%rd36, %rd34, %rd7;
	sub.s64 	%rd8, %rd35, %rd36;
	and.b64  	%rd37, %rd8, -4294967296;
	setp.ne.s64 	%p3, %rd37, 0;
	@%p3 bra 	$L__BB2_3;
	cvt.u32.u64 	%r9, %rd6;
	cvt.u32.u64 	%r10, %rd8;
	div.u32 	%r11, %r10, %r9;
	cvt.u64.u32 	%rd52, %r11;
	bra.uni 	$L__BB2_4;
$L__BB2_3:
	div.u64 	%rd52, %rd8, %rd6;
$L__BB2_4:
	add.s64 	%rd12, %rd52, %rd7;
	and.b64  	%rd38, %rd12, 3;
	setp.eq.s64 	%p4, %rd38, 3;
	@%p4 bra 	$L__BB2_9;
	shl.b64 	%rd54, %rd56, 3;
	shl.b64 	%rd14, %rd6, 3;
	add.s64 	%rd39, %rd12, 1;
	and.b64  	%rd53, %rd39, 3;
$L__BB2_6:
	.pragma "nounroll";
	setp.ge.u64 	%p5, %rd56, %rd5;
	mov.f64 	%fd16, 0d40F869F000000000;
	@%p5 bra 	$L__BB2_8;
	add.s64 	%rd40, %rd1, %rd54;
	ld.global.f64 	%fd16, [%rd40];
$L__BB2_8:
	add.s64 	%rd41, %rd2, %rd54;
	st.global.f64 	[%rd41], %fd16;
	add.s64 	%rd56, %rd56, %rd6;
	add.s64 	%rd54, %rd54, %rd14;
	add.s64 	%rd53, %rd53, -1;
	setp.ne.s64 	%p6, %rd53, 0;
	@%p6 bra 	$L__BB2_6;
$L__BB2_9:
	setp.lt.u64 	%p7, %rd12, 3;
	@%p7 bra 	$L__BB2_20;
	shl.b64 	%rd26, %rd6, 3;
$L__BB2_11:
	setp.ge.u64 	%p8, %rd56, %rd5;
	mov.f64 	%fd17, 0d40F869F000000000;
	@%p8 bra 	$L__BB2_13;
	shl.b64 	%rd42, %rd56, 3;
	add.s64 	%rd43, %rd1, %rd42;
	ld.global.f64 	%fd17, [%rd43];
$L__BB2_13:
	shl.b64 	%rd44, %rd56, 3;
	add.s64 	%rd24, %rd2, %rd44;
	st.global.f64 	[%rd24], %fd17;
	add.s64 	%rd25, %rd56, %rd6;
	setp.ge.u64 	%p9, %rd25, %rd5;
	mov.f64 	%fd18, 0d40F869F000000000;
	@%p9 bra 	$L__BB2_15;
	shl.b64 	%rd45, %rd25, 3;
	add.s64 	%rd46, %rd1, %rd45;
	ld.global.f64 	%fd18, [%rd46];
$L__BB2_15:
	add.s64 	%rd27, %rd24, %rd26;
	st.global.f64 	[%rd27], %fd18;
	add.s64 	%rd28, %rd25, %rd6;
	setp.ge.u64 	%p10, %rd28, %rd5;
	mov.f64 	%fd19, 0d40F869F000000000;
	@%p10 bra 	$L__BB2_17;
	shl.b64 	%rd47, %rd28, 3;
	add.s64 	%rd48, %rd1, %rd47;
	ld.global.f64 	%fd19, [%rd48];
$L__BB2_17:
	add.s64 	%rd29, %rd27, %rd26;
	st.global.f64 	[%rd29], %fd19;
	add.s64 	%rd30, %rd28, %rd6;
	setp.ge.u64 	%p11, %rd30, %rd5;
	mov.f64 	%fd20, 0d40F869F000000000;
	@%p11 bra 	$L__BB2_19;
	shl.b64 	%rd49, %rd30, 3;
	add.s64 	%rd50, %rd1, %rd49;
	ld.global.f64 	%fd20, [%rd50];
$L__BB2_19:
	add.s64 	%rd51, %rd29, %rd26;
	st.global.f64 	[%rd51], %fd20;
	add.s64 	%rd56, %rd30, %rd6;
	setp.lt.u64 	%p12, %rd56, %rd3;
	@%p12 bra 	$L__BB2_11;
$L__BB2_20:
	ret;

}
	// .globl	_Z27copy_back_from_padded_arrayPdS_j
.visible .entry _Z27copy_back_from_padded_arrayPdS_j(
	.param .u64 .ptr .align 1 _Z27copy_back_from_padded_arrayPdS_j_param_0,
	.param .u64 .ptr .align 1 _Z27copy_back_from_padded_arrayPdS_j_param_1,
	.param .u32 _Z27copy_back_from_padded_arrayPdS_j_param_2
)
{
	.reg .pred 	%p<8>;
	.reg .b32 	%r<11>;
	.reg .b64 	%rd<51>;
	.reg .b64 	%fd<6>;

	ld.param.u64 	%rd24, [_Z27copy_back_from_padded_arrayPdS_j_param_0];
	ld.param.u64 	%rd25, [_Z27copy_back_from_padded_arrayPdS_j_param_1];
	ld.param.u32 	%r3, [_Z27copy_back_from_padded_arrayPdS_j_param_2];
	cvta.to.global.u64 	%rd1, %rd25;
	cvta.to.global.u64 	%rd2, %rd24;
	mov.u32 	%r4, %ctaid.x;
	mov.u32 	%r1, %ntid.x;
	mov.u32 	%r5, %tid.x;
	mad.lo.s32 	%r2, %r4, %r1, %r5;
	cvt.u64.u32 	%rd3, %r3;
	setp.ge.u32 	%p1, %r2, %r3;
	@%p1 bra 	$L__BB3_10;
	cvt.u64.u32 	%rd49, %r2;
	mov.u32 	%r6, %nctaid.x;
	mul.lo.s32 	%r7, %r1, %r6;
	cvt.u64.u32 	%rd5, %r7;
	add.s64 	%rd26, %rd5, %rd49;
	max.u64 	%rd27, %rd26, %rd3;
	setp.lt.u64 	%p2, %rd26, %rd3;
	selp.u64 	%rd6, 1, 0, %p2;
	add.s64 	%rd28, %rd26, %rd6;
	sub.s64 	%rd7, %rd27, %rd28;
	and.b64  	%rd29, %rd7, -4294967296;
	setp.ne.s64 	%p3, %rd29, 0;
	@%p3 bra 	$L__BB3_3;
	cvt.u32.u64 	%r8, %rd5;
	cvt.u32.u64 	%r9, %rd7;
	div.u32 	%r10, %r9, %r8;
	cvt.u64.u32 	%rd45, %r10;
	bra.uni 	$L__BB3_4;
$L__BB3_3:
	div.u64 	%rd45, %rd7, %rd5;
$L__BB3_4:
	add.s64 	%rd11, %rd45, %rd6;
	and.b64  	%rd30, %rd11, 3;
	setp.eq.s64 	%p4, %rd30, 3;
	@%p4 bra 	$L__BB3_7;
	shl.b64 	%rd47, %rd49, 3;
	shl.b64 	%rd13, %rd5, 3;
	add.s64 	%rd31, %rd11, 1;
	and.b64  	%rd46, %rd31, 3;
$L__BB3_6:
	.pragma "nounroll";
	add.s64 	%rd32, %rd2, %rd47;
	ld.global.f64 	%fd1, [%rd32];
	add.s64 	%rd33, %rd1, %rd47;
	st.global.f64 	[%rd33], %fd1;
	add.s64 	%rd49, %rd49, %rd5;
	add.s64 	%rd47, %rd47, %rd13;
	add.s64 	%rd46, %rd46, -1;
	setp.ne.s64 	%p5, %rd46, 0;
	@%p5 bra 	$L__BB3_6;
$L__BB3_7:
	setp.lt.u64 	%p6, %rd11, 3;
	@%p6 bra 	$L__BB3_10;
	shl.b64 	%rd37, %rd5, 3;
	shl.b64 	%rd44, %rd5, 2;
$L__BB3_9:
	shl.b64 	%rd34, %rd49, 3;
	add.s64 	%rd35, %rd2, %rd34;
	ld.global.f64 	%fd2, [%rd35];
	add.s64 	%rd36, %rd1, %rd34;
	st.global.f64 	[%rd36], %fd2;
	add.s64 	%rd38, %rd35, %rd37;
	ld.global.f64 	%fd3, [%rd38];
	add.s64 	%rd39, %rd36, %rd37;
	st.global.f64 	[%rd39], %fd3;
	add.s64 	%rd40, %rd38, %rd37;
	ld.global.f64 	%fd4, [%rd40];
	add.s64 	%rd41, %rd39, %rd37;
	st.global.f64 	[%rd41], %fd4;
	add.s64 	%rd42, %rd40, %rd37;
	ld.global.f64 	%fd5, [%rd42];
	add.s64 	%rd43, %rd41, %rd37;
	st.global.f64 	[%rd43], %fd5;
	add.s64 	%rd49, %rd44, %rd49;
	setp.lt.u64 	%p7, %rd49, %rd3;
	@%p7 bra 	$L__BB3_9;
$L__BB3_10:
	ret;

}
	// .globl	_Z27calc_forman_ricci_curvaturePiS_S_S_S_PdS0_i
.visible .entry _Z27calc_forman_ricci_curvaturePiS_S_S_S_PdS0_i(
	.param .u64 .ptr .align 1 _Z27calc_forman_ricci_curvaturePiS_S_S_S_PdS0_i_param_0,
	.param .u64 .ptr .align 1 _Z27calc_forman_ricci_curvaturePiS_S_S_S_PdS0_i_param_1,
	.param .u64 .ptr .align 1 _Z27calc_forman_ricci_curvaturePiS_S_S_S_PdS0_i_param_2,
	.param .u64 .ptr .align 1 _Z27calc_forman_ricci_curvaturePiS_S_S_S_PdS0_i_param_3,
	.param .u64 .ptr .align 1 _Z27calc_forman_ricci_curvaturePiS_S_S_S_PdS0_i_param_4,
	.param .u64 .ptr .align 1 _Z27calc_forman_ricci_curvaturePiS_S_S_S_PdS0_i_param_5,
	.param .u64 .ptr .align 1 _Z27calc_forman_ricci_curvaturePiS_S_S_S_PdS0_i_param_6,
	.param .u32 _Z27calc_forman_ricci_curvaturePiS_S_S_S_PdS0_i_param_7
)
{
	.reg .pred 	%p<57>;
	.reg .b32 	%r<111>;
	.reg .b64 	%rd<74>;
	.reg .b64 	%fd<257>;

	ld.param.u64 	%rd26, [_Z27calc_forman_ricci_curvaturePiS_S_S_S_PdS0_i_param_0];
	ld.param.u64 	%rd27, [_Z27calc_forman_ricci_curvaturePiS_S_S_S_PdS0_i_param_1];
	ld.param.u64 	%rd28, [_Z27calc_forman_ricci_curvaturePiS_S_S_S_PdS0_i_param_2];
	ld.param.u64 	%rd23, [_Z27calc_forman_ricci_curvaturePiS_S_S_S_PdS0_i_param_3];
	ld.param.u64 	%rd24, [_Z27calc_forman_ricci_curvaturePiS_S_S_S_PdS0_i_param_4];
	ld.param.u64 	%rd29, [_Z27calc_forman_ricci_curvaturePiS_S_S_S_PdS0_i_param_5];
	ld.param.u32 	%r46, [_Z27calc_forman_ricci_curvaturePiS_S_S_S_PdS0_i_param_7];
	cvta.to.global.u64 	%rd1, %rd29;
	cvta.to.global.u64 	%rd2, %rd26;
	cvta.to.global.u64 	%rd3, %rd27;
	cvta.to.global.u64 	%rd4, %rd28;
	mov.u32 	%r47, %tid.x;
	mov.u32 	%r1, %ntid.x;
	mov.u32 	%r48, %ctaid.x;
	mad.lo.s32 	%r98, %r1, %r48, %r47;
	setp.ge.s32 	%p1, %r98, %r46;
	@%p1 bra 	$L__BB4_93;
	mov.u32 	%r50, %nctaid.x;
	mul.lo.s32 	%r3, %r50, %r1;
	cvta.to.global.u64 	%rd5, %rd23;
	cvta.to.global.u64 	%rd6, %rd24;
$L__BB4_2:
	mov.u32 	%r4, %r100;
	mul.wide.s32 	%rd30, %r98, 4;
	add.s64 	%rd31, %rd5, %rd30;
	ld.global.u32 	%r6, [%rd31];
	add.s64 	%rd32, %rd6, %rd30;
	ld.global.u32 	%r7, [%rd32];
	mul.wide.s32 	%rd33, %r6, 4;
	add.s64 	%rd34, %rd4, %rd33;
	ld.global.u32 	%r8, [%rd34];
	setp.lt.s32 	%p2, %r8, 1;
	add.s64 	%rd7, %rd3, %rd33;
	@%p2 bra 	$L__BB4_6;
	ld.global.u32 	%r9, [%rd7];
	mov.b32 	%r99, 0;
$L__BB4_4:
	add.s32 	%r100, %r9, %r99;
	mul.wide.s32 	%rd35, %r100, 4;
	add.s64 	%rd36, %rd2, %rd35;
	ld.global.u32 	%r52, [%rd36];
	setp.eq.s32 	%p3, %r52, %r7;
	@%p3 bra 	$L__BB4_6;
	add.s32 	%r99, %r99, 1;
	setp.lt.s32 	%p4, %r99, %r8;
	mov.u32 	%r100, %r4;
	@%p4 bra 	$L__BB4_4;
$L__BB4_6:
	mul.wide.s32 	%rd38, %r7, 4;
	add.s64 	%rd39, %rd4, %rd38;
	ld.global.u32 	%r14, [%rd39];
	setp.lt.s32 	%p5, %r14, 1;
	add.s64 	%rd8, %rd3, %rd38;
	mov.b64 	%rd37, -1;
	mov.u64 	%rd73, %rd37;
	@%p5 bra 	$L__BB4_10;
	ld.global.u32 	%r15, [%rd8];
	mov.b32 	%r101, 0;
$L__BB4_8:
	add.s32 	%r54, %r15, %r101;
	cvt.s64.s32 	%rd73, %r54;
	mul.wide.s32 	%rd40, %r54, 4;
	add.s64 	%rd41, %rd2, %rd40;
	ld.global.u32 	%r55, [%rd41];
	setp.eq.s32 	%p6, %r55, %r6;
	@%p6 bra 	$L__BB4_10;
	add.s32 	%r101, %r101, 1;
	setp.lt.s32 	%p7, %r101, %r14;
	mov.u64 	%rd73, %rd37;
	@%p7 bra 	$L__BB4_8;
$L__BB4_10:
	setp.lt.s32 	%p8, %r8, 1;
	mul.wide.s32 	%rd43, %r100, 8;
	add.s64 	%rd44, %rd1, %rd43;
	ld.global.f64 	%fd1, [%rd44];
	mov.f64 	%fd227, 0d0000000000000000;
	@%p8 bra 	$L__BB4_51;
	ld.global.u32 	%r18, [%rd7];
	setp.lt.u32 	%p9, %r8, 8;
	mov.b32 	%r103, 0;
	mov.f64 	%fd227, 0d0000000000000000;
	@%p9 bra 	$L__BB4_30;
	and.b32  	%r57, %r8, 2147483640;
	neg.s32 	%r106, %r57;
	mov.f64 	%fd227, 0d0000000000000000;
	mov.u32 	%r105, %r18;
$L__BB4_13:
	.pragma "nounroll";
	mul.wide.s32 	%rd45, %r105, 4;
	add.s64 	%rd46, %rd2, %rd45;
	add.s64 	%rd15, %rd46, 16;
	mul.wide.s32 	%rd47, %r105, 8;
	add.s64 	%rd48, %rd1, %rd47;
	add.s64 	%rd16, %rd48, 32;
	ld.global.u32 	%r58, [%rd46];
	setp.eq.s32 	%p10, %r58, %r7;
	@%p10 bra 	$L__BB4_15;
	ld.global.f64 	%fd80, [%rd16+-32];
	mul.f64 	%fd81, %fd1, %fd80;
	sqrt.rn.f64 	%fd82, %fd81;
	rcp.rn.f64 	%fd83, %fd82;
	add.f64 	%fd227, %fd227, %fd83;
$L__BB4_15:
	ld.global.u32 	%r59, [%rd15+-12];
	setp.eq.s32 	%p11, %r59, %r7;
	@%p11 bra 	$L__BB4_17;
	ld.global.f64 	%fd84, [%rd16+-24];
	mul.f64 	%fd85, %fd1, %fd84;
	sqrt.rn.f64 	%fd86, %fd85;
	rcp.rn.f64 	%fd87, %fd86;
	add.f64 	%fd227, %fd227, %fd87;
$L__BB4_17:
	ld.global.u32 	%r60, [%rd15+-8];
	setp.eq.s32 	%p12, %r60, %r7;
	@%p12 bra 	$L__BB4_19;
	ld.global.f64 	%fd88, [%rd16+-16];
	mul.f64 	%fd89, %fd1, %fd88;
	sqrt.rn.f64 	%fd90, %fd89;
	rcp.rn.f64 	%fd91, %fd90;
	add.f64 	%fd227, %fd227, %fd91;
$L__BB4_19:
	ld.global.u32 	%r61, [%rd15+-4];
	setp.eq.s32 	%p13, %r61, %r7;
	@%p13 bra 	$L__BB4_21;
	ld.global.f64 	%fd92, [%rd16+-8];
	mul.f64 	%fd93, %fd1, %fd92;
	sqrt.rn.f64 	%fd94, %fd93;
	rcp.rn.f64 	%fd95, %fd94;
	add.f64 	%fd227, %fd227, %fd95;
$L__BB4_21:
	ld.global.u32 	%r62, [%rd15];
	setp.eq.s32 	%p14, %r62, %r7;
	@%p14 bra 	$L__BB4_23;
	ld.global.f64 	%fd96, [%rd16];
	mul.f64 	%fd97, %fd1, %fd96;
	sqrt.rn.f64 	%fd98, %fd97;
	rcp.rn.f64 	%fd99, %fd98;
	add.f64 	%fd227, %fd227, %fd99;
$L__BB4_23:
	ld.global.u32 	%r63, [%rd15+4];
	setp.eq.s32 	%p15, %r63, %r7;
	@%p15 bra 	$L__BB4_25;
	ld.global.f64 	%fd100, [%rd16+8];
	mul.f64 	%fd101, %fd1, %fd100;
	sqrt.rn.f64 	%fd102, %fd101;
	rcp.rn.f64 	%fd103, %fd102;
	add.f64 	%fd227, %fd227, %fd103;
$L__BB4_25:
	ld.global.u32 	%r64, [%rd15+8];
	setp.eq.s32 	%p16, %r64, %r7;
	@%p16 bra 	$L__BB4_27;
	ld.global.f64 	%fd104, [%rd16+16];
	mul.f64 	%fd105, %fd1, %fd104;
	sqrt.rn.f64 	%fd106, %fd105;
	rcp.rn.f64 	%fd107, %fd106;
	add.f64 	%fd227, %fd227, %fd107;
$L__BB4_27:
	ld.global.u32 	%r65, [%rd15+12];
	setp.eq.s32 	%p17, %r65, %r7;
	@%p17 bra 	$L__BB4_29;
	ld.global.f64 	%fd108, [%rd16+24];
	mul.f64 	%fd109, %fd1, %fd108;
	sqrt.rn.f64 	%fd110, %fd109;
	rcp.rn.f64 	%fd111, %fd110;
	add.f64 	%fd227, %fd227, %fd111;
$L__BB4_29:
	and.b32  	%r103, %r8, 2147483640;
	add.s32 	%r106, %r106, 8;
	add.s32 	%r105, %r105, 8;
	setp.eq.s32 	%p18, %r106, 0;
	@%p18 bra 	$L__BB4_30;
	bra.uni 	$L__BB4_13;
$L__BB4_30:
	and.b32  	%r21, %r8, 7;
	setp.eq.s32 	%p19, %r21, 0;
	@%p19 bra 	$L__BB4_51;
	and.b32  	%r22, %r8, 3;
	setp.lt.u32 	%p20, %r21, 4;
	@%p20 bra 	$L__BB4_41;
	add.s32 	%r66, %r18, %r103;
	mul.wide.s32 	%rd49, %r66, 4;
	add.s64 	%rd11, %rd2, %rd49;
	ld.global.u32 	%r67, [%rd11];
	setp.eq.s32 	%p21, %r67, %r7;
	mul.wide.s32 	%rd50, %r66, 8;
	add.s64 	%rd12, %rd1, %rd50;
	@%p21 bra 	$L__BB4_34;
	ld.global.f64 	%fd113, [%rd12];
	mul.f64 	%fd114, %fd1, %fd113;
	sqrt.rn.f64 	%fd115, %fd114;
	rcp.rn.f64 	%fd116, %fd115;
	add.f64 	%fd227, %fd227, %fd116;
$L__BB4_34:
	ld.global.u32 	%r68, [%rd11+4];
	setp.eq.s32 	%p22, %r68, %r7;
	@%p22 bra 	$L__BB4_36;
	ld.global.f64 	%fd117, [%rd12+8];
	mul.f64 	%fd118, %fd1, %fd117;
	sqrt.rn.f64 	%fd119, %fd118;
	rcp.rn.f64 	%fd120, %fd119;
	add.f64 	%fd227, %fd227, %fd120;
$L__BB4_36:
	ld.global.u32 	%r69, [%rd11+8];
	setp.eq.s32 	%p23, %r69, %r7;
	@%p23 bra 	$L__BB4_38;
	ld.global.f64 	%fd121, [%rd12+16];
	mul.f64 	%fd122, %fd1, %fd121;
	sqrt.rn.f64 	%fd123, %fd122;
	rcp.rn.f64 	%fd124, %fd123;
	add.f64 	%fd227, %fd227, %fd124;
$L__BB4_38:
	ld.global.u32 	%r70, [%rd11+12];
	setp.eq.s32 	%p24, %r70, %r7;
	@%p24 bra 	$L__BB4_40;
	ld.global.f64 	%fd125, [%rd12+24];
	mul.f64 	%fd126, %fd1, %fd125;
	sqrt.rn.f64 	%fd127, %fd126;
	rcp.rn.f64 	%fd128, %fd127;
	add.f64 	%fd227, %fd227, %fd128;
$L__BB4_40:
	add.s32 	%r103, %r103, 4;
$L__BB4_41:
	setp.eq.s32 	%p25, %r22, 0;
	@%p25 bra 	$L__BB4_51;
	setp.eq.s32 	%p26, %r22, 1;
	@%p26 bra 	$L__BB4_48;
	add.s32 	%r71, %r18, %r103;
	mul.wide.s32 	%rd51, %r71, 4;
	add.s64 	%rd13, %rd2, %rd51;
	ld.global.u32 	%r72, [%rd13];
	setp.eq.s32 	%p27, %r72, %r7;
	mul.wide.s32 	%rd52, %r71, 8;
	add.s64 	%rd14, %rd1, %rd52;
	@%p27 bra 	$L__BB4_45;
	ld.global.f64 	%fd130, [%rd14];
	mul.f64 	%fd131, %fd1, %fd130;
	sqrt.rn.f64 	%fd132, %fd131;
	rcp.rn.f64 	%fd133, %fd132;
	add.f64 	%fd227, %fd227, %fd133;
$L__BB4_45:
	ld.global.u32 	%r73, [%rd13+4];
	setp.eq.s32 	%p28, %r73, %r7;
	@%p28 bra 	$L__BB4_47;
	ld.global.f64 	%fd134, [%rd14+8];
	mul.f64 	%fd135, %fd1, %fd134;
	sqrt.rn.f64 	%fd136, %fd135;
	rcp.rn.f64 	%fd137, %fd136;
	add.f64 	%fd227, %fd227, %fd137;
$L__BB4_47:
	add.s32 	%r103, %r103, 2;
$L__BB4_48:
	and.b32  	%r74, %r8, 1;
	setp.eq.b32 	%p29, %r74, 1;
	not.pred 	%p30, %p29;
	@%p30 bra 	$L__BB4_51;
	add.s32 	%r27, %r18, %r103;
	mul.wide.s32 	%rd53, %r27, 4;
	add.s64 	%rd54, %rd2, %rd53;
	ld.global.u32 	%r75, [%rd54];
	setp.eq.s32 	%p31, %r75, %r7;
	@%p31 bra 	$L__BB4_51;
	mul.wide.s32 	%rd55, %r27, 8;
	add.s64 	%rd56, %rd1, %rd55;
	ld.global.f64 	%fd138, [%rd56];
	mul.f64 	%fd139, %fd1, %fd138;
	sqrt.rn.f64 	%fd140, %fd139;
	rcp.rn.f64 	%fd141, %fd140;
	add.f64 	%fd227, %fd227, %fd141;
$L__BB4_51:
	mov.f64 	%fd236, 0d0000000000000000;
	@%p5 bra 	$L__BB4_92;
	ld.global.u32 	%r28, [%rd8];
	setp.lt.u32 	%p33, %r14, 8;
	mov.b32 	%r109, 0;
	mov.f64 	%fd236, 0d0000000000000000;
	@%p33 bra 	$L__BB4_71;
	mov.b32 	%r107, 0;
	mov.f64 	%fd236, 0d0000000000000000;
$L__BB4_54:
	.pragma "nounroll";
	add.s32 	%r78, %r28, %r107;
	mul.wide.s32 	%rd57, %r78, 4;
	add.s64 	%rd17, %rd2, %rd57;
	ld.global.u32 	%r79, [%rd17];
	setp.eq.s32 	%p34, %r79, %r6;
	mul.wide.s32 	%rd58, %r78, 8;
	add.s64 	%rd18, %rd1, %rd58;
	@%p34 bra 	$L__BB4_56;
	ld.global.f64 	%fd146, [%rd18];
	mul.f64 	%fd147, %fd1, %fd146;
	sqrt.rn.f64 	%fd148, %fd147;
	rcp.rn.f64 	%fd149, %fd148;
	add.f64 	%fd236, %fd236, %fd149;
$L__BB4_56:
	ld.global.u32 	%r80, [%rd17+4];
	setp.eq.s32 	%p35, %r80, %r6;
	@%p35 bra 	$L__BB4_58;
	ld.global.f64 	%fd150, [%rd18+8];
	mul.f64 	%fd151, %fd1, %fd150;
	sqrt.rn.f64 	%fd152, %fd151;
	rcp.rn.f64 	%fd153, %fd152;
	add.f64 	%fd236, %fd236, %fd153;
$L__BB4_58:
	ld.global.u32 	%r81, [%rd17+8];
	setp.eq.s32 	%p36, %r81, %r6;
	@%p36 bra 	$L__BB4_60;
	ld.global.f64 	%fd154, [%rd18+16];
	mul.f64 	%fd155, %fd1, %fd154;
	sqrt.rn.f64 	%fd156, %fd155;
	rcp.rn.f64 	%fd157, %fd156;
	add.f64 	%fd236, %fd236, %fd157;
$L__BB4_60:
	ld.global.u32 	%r82, [%rd17+12];
	setp.eq.s32 	%p37, %r82, %r6;
	@%p37 bra 	$L__BB4_62;
	ld.global.f64 	%fd158, [%rd18+24];
	mul.f64 	%fd159, %fd1, %fd158;
	sqrt.rn.f64 	%fd160, %fd159;
	rcp.rn.f64 	%fd161, %fd160;
	add.f64 	%fd236, %fd236, %fd161;
$L__BB4_62:
	ld.global.u32 	%r83, [%rd17+16];
	setp.eq.s32 	%p38, %r83, %r6;
	@%p38 bra 	$L__BB4_64;
	ld.global.f64 	%fd162, [%rd18+32];
	mul.f64 	%fd163, %fd1, %fd162;
	sqrt.rn.f64 	%fd164, %fd163;
	rcp.rn.f64 	%fd165, %fd164;
	add.f64 	%fd236, %fd236, %fd165;
$L__BB4_64:
	ld.global.u32 	%r84, [%rd17+20];
	setp.eq.s32 	%p39, %r84, %r6;
	@%p39 bra 	$L__BB4_66;
	ld.global.f64 	%fd166, [%rd18+40];
	mul.f64 	%fd167, %fd1, %fd166;
	sqrt.rn.f64 	%fd168, %fd167;
	rcp.rn.f64 	%fd169, %fd168;
	add.f64 	%fd236, %fd236, %fd169;
$L__BB4_66:
	ld.global.u32 	%r85, [%rd17+24];
	setp.eq.s32 	%p40, %r85, %r6;
	@%p40 bra 	$L__BB4_68;
	ld.global.f64 	%fd170, [%rd18+48];
	mul.f64 	%fd171, %fd1, %fd170;
	sqrt.rn.f64 	%fd172, %fd171;
	rcp.rn.f64 	%fd173, %fd172;
	add.f64 	%fd236, %fd236, %fd173;
$L__BB4_68:
	ld.global.u32 	%r86, [%rd17+28];
	setp.eq.s32 	%p41, %r86, %r6;
	@%p41 bra 	$L__BB4_70;
	ld.global.f64 	%fd174, [%rd18+56];
	mul.f64 	%fd175, %fd1, %fd174;
	sqrt.rn.f64 	%fd176, %fd175;
	rcp.rn.f64 	%fd177, %fd176;
	add.f64 	%fd236, %fd236, %fd177;
$L__BB4_70:
	add.s32 	%r107, %r107, 8;
	and.b32  	%r109, %r14, 2147483640;
	setp.ne.s32 	%p42, %r107, %r109;
	@%p42 bra 	$L__BB4_54;
$L__BB4_71:
	and.b32  	%r38, %r14, 7;
	setp.eq.s32 	%p43, %r38, 0;
	@%p43 bra 	$L__BB4_92;
	and.b32  	%r39, %r14, 3;
	setp.lt.u32 	%p44, %r38, 4;
	@%p44 bra 	$L__BB4_82;
	add.s32 	%r87, %r28, %r109;
	mul.wide.s32 	%rd59, %r87, 4;
	add.s64 	%rd19, %rd2, %rd59;
	ld.global.u32 	%r88, [%rd19];
	setp.eq.s32 	%p45, %r88, %r6;
	mul.wide.s32 	%rd60, %r87, 8;
	add.s64 	%rd20, %rd1, %rd60;
	@%p45 bra 	$L__BB4_75;
	ld.global.f64 	%fd179, [%rd20];
	mul.f64 	%fd180, %fd1, %fd179;
	sqrt.rn.f64 	%fd181, %fd180;
	rcp.rn.f64 	%fd182, %fd181;
	add.f64 	%fd236, %fd236, %fd182;
$L__BB4_75:
	ld.global.u32 	%r89, [%rd19+4];
	setp.eq.s32 	%p46, %r89, %r6;
	@%p46 bra 	$L__BB4_77;
	ld.global.f64 	%fd183, [%rd20+8];
	mul.f64 	%fd184, %fd1, %fd183;
	sqrt.rn.f64 	%fd185, %fd184;
	rcp.rn.f64 	%fd186, %fd185;
	add.f64 	%fd236, %fd236, %fd186;
$L__BB4_77:
	ld.global.u32 	%r90, [%rd19+8];
	setp.eq.s32 	%p47, %r90, %r6;
	@%p47 bra 	$L__BB4_79;
	ld.global.f64 	%fd187, [%rd20+16];
	mul.f64 	%fd188, %fd1, %fd187;
	sqrt.rn.f64 	%fd189, %fd188;
	rcp.rn.f64 	%fd190, %fd189;
	add.f64 	%fd236, %fd236, %fd190;
$L__BB4_79:
	ld.global.u32 	%r91, [%rd19+12];
	setp.eq.s32 	%p48, %r91, %r6;
	@%p48 bra 	$L__BB4_81;
	ld.global.f64 	%fd191, [%rd20+24];
	mul.f64 	%fd192, %fd1, %fd191;
	sqrt.rn.f64 	%fd193, %fd192;
	rcp.rn.f64 	%fd194, %fd193;
	add.f64 	%fd236, %fd236, %fd194;
$L__BB4_81:
	add.s32 	%r109, %r109, 4;
$L__BB4_82:
	setp.eq.s32 	%p49, %r39, 0;
	@%p49 bra 	$L__BB4_92;
	setp.eq.s32 	%p50, %r39, 1;
	@%p50 bra 	$L__BB4_89;
	add.s32 	%r92, %r28, %r109;
	mul.wide.s32 	%rd61, %r92, 4;
	add.s64 	%rd21, %rd2, %rd61;
	ld.global.u32 	%r93, [%rd21];
	setp.eq.s32 	%p51, %r93, %r6;
	mul.wide.s32 	%rd62, %r92, 8;
	add.s64 	%rd22, %rd1, %rd62;
	@%p51 bra 	$L__BB4_86;
	ld.global.f64 	%fd196, [%rd22];
	mul.f64 	%fd197, %fd1, %fd196;
	sqrt.rn.f64 	%fd198, %fd197;
	rcp.rn.f64 	%fd199, %fd198;
	add.f64 	%fd236, %fd236, %fd199;
$L__BB4_86:
	ld.global.u32 	%r94, [%rd21+4];
	setp.eq.s32 	%p52, %r94, %r6;
	@%p52 bra 	$L__BB4_88;
	ld.global.f64 	%fd200, [%rd22+8];
	mul.f64 	%fd201, %fd1, %fd200;
	sqrt.rn.f64 	%fd202, %fd201;
	rcp.rn.f64 	%fd203, %fd202;
	add.f64 	%fd236, %fd236, %fd203;
$L__BB4_88:
	add.s32 	%r109, %r109, 2;
$L__BB4_89:
	and.b32  	%r95, %r14, 1;
	setp.eq.b32 	%p53, %r95, 1;
	not.pred 	%p54, %p53;
	@%p54 bra 	$L__BB4_92;
	add.s32 	%r44, %r28, %r109;
	mul.wide.s32 	%rd63, %r44, 4;
	add.s64 	%rd64, %rd2, %rd63;
	ld.global.u32 	%r96, [%rd64];
	setp.eq.s32 	%p55, %r96, %r6;
	@%p55 bra 	$L__BB4_92;
	mul.wide.s32 	%rd65, %r44, 8;
	add.s64 	%rd66, %rd1, %rd65;
	ld.global.f64 	%fd204, [%rd66];
	mul.f64 	%fd205, %fd1, %fd204;
	sqrt.rn.f64 	%fd206, %fd205;
	rcp.rn.f64 	%fd207, %fd206;
	add.f64 	%fd236, %fd236, %fd207;
$L__BB4_92:
	ld.param.u64 	%rd72, [_Z27calc_forman_ricci_curvaturePiS_S_S_S_PdS0_i_param_6];
	rcp.rn.f64 	%fd208, %fd1;
	add.f64 	%fd209, %fd208, %fd208;
	add.f64 	%fd210, %fd227, %fd236;
	sub.f64 	%fd211, %fd209, %fd210;
	mul.f64 	%fd212, %fd1, %fd211;
	cvta.to.global.u64 	%rd67, %rd72;
	mul.wide.s32 	%rd68, %r100, 8;
	add.s64 	%rd69, %rd67, %rd68;
	st.global.f64 	[%rd69], %fd212;
	shl.b64 	%rd70, %rd73, 3;
	add.s64 	%rd71, %rd67, %rd70;
	st.global.f64 	[%rd71], %fd212;
	add.s32 	%r98, %r98, %r3;
	setp.lt.s32 	%p56, %r98, %r46;
	@%p56 bra 	$L__BB4_2;
$L__BB4_93:
	ret;

}
	// .globl	_Z13update_weightPiS_S_S_S_PdS0_i
.visible .entry _Z13update_weightPiS_S_S_S_PdS0_i(
	.param .u64 .ptr .align 1 _Z13update_weightPiS_S_S_S_PdS0_i_param_0,
	.param .u64 .ptr .align 1 _Z13update_weightPiS_S_S_S_PdS0_i_param_1,
	.param .u64 .ptr .align 1 _Z13update_weightPiS_S_S_S_PdS0_i_param_2,
	.param .u64 .ptr .align 1 _Z13update_weightPiS_S_S_S_PdS0_i_param_3,
	.param .u64 .ptr .align 1 _Z13update_weightPiS_S_S_S_PdS0_i_param_4,
	.param .u64 .ptr .align 1 _Z13update_weightPiS_S_S_S_PdS0_i_param_5,
	.param .u64 .ptr .align 1 _Z13update_weightPiS_S_S_S_PdS0_i_param_6,
	.param .u32 _Z13update_weightPiS_S_S_S_PdS0_i_param_7
)
{
	.reg .pred 	%p<10>;
	.reg .b32 	%r<34>;
	.reg .b64 	%rd<40>;
	.reg .b64 	%fd<6>;

	ld.param.u64 	%rd14, [_Z13update_weightPiS_S_S_S_PdS0_i_param_0];
	ld.param.u64 	%rd15, [_Z13update_weightPiS_S_S_S_PdS0_i_param_1];
	ld.param.u64 	%rd16, [_Z13update_weightPiS_S_S_S_PdS0_i_param_2];
	ld.param.u64 	%rd10, [_Z13update_weightPiS_S_S_S_PdS0_i_param_3];
	ld.param.u64 	%rd11, [_Z13update_weightPiS_S_S_S_PdS0_i_param_4];
	ld.param.u64 	%rd12, [_Z13update_weightPiS_S_S_S_PdS0_i_param_5];
	ld.param.u64 	%rd13, [_Z13update_weightPiS_S_S_S_PdS0_i_param_6];
	ld.param.u32 	%r19, [_Z13update_weightPiS_S_S_S_PdS0_i_param_7];
	cvta.to.global.u64 	%rd1, %rd14;
	cvta.to.global.u64 	%rd2, %rd15;
	cvta.to.global.u64 	%rd3, %rd16;
	mov.u32 	%r20, %tid.x;
	mov.u32 	%r1, %ntid.x;
	mov.u32 	%r21, %ctaid.x;
	mad.lo.s32 	%r30, %r1, %r21, %r20;
	setp.ge.s32 	%p1, %r30, %r19;
	@%p1 bra 	$L__BB5_11;
	cvta.to.global.u64 	%rd4, %rd12;
	mov.u32 	%r23, %nctaid.x;
	mul.lo.s32 	%r3, %r23, %r1;
	cvta.to.global.u64 	%rd5, %rd10;
	cvta.to.global.u64 	%rd6, %rd11;
	cvta.to.global.u64 	%rd7, %rd13;
$L__BB5_2:
	mov.u32 	%r4, %r32;
	mul.wide.s32 	%rd17, %r30, 4;
	add.s64 	%rd18, %rd5, %rd17;
	ld.global.u32 	%r6, [%rd18];
	add.s64 	%rd19, %rd6, %rd17;
	ld.global.u32 	%r7, [%rd19];
	mul.wide.s32 	%rd20, %r6, 4;
	add.s64 	%rd21, %rd3, %rd20;
	ld.global.u32 	%r8, [%rd21];
	setp.lt.s32 	%p2, %r8, 1;
	@%p2 bra 	$L__BB5_6;
	add.s64 	%rd23, %rd2, %rd20;
	ld.global.u32 	%r9, [%rd23];
	mov.b32 	%r31, 0;
$L__BB5_4:
	add.s32 	%r32, %r9, %r31;
	mul.wide.s32 	%rd24, %r32, 4;
	add.s64 	%rd25, %rd1, %rd24;
	ld.global.u32 	%r25, [%rd25];
	setp.eq.s32 	%p3, %r25, %r7;
	@%p3 bra 	$L__BB5_6;
	add.s32 	%r31, %r31, 1;
	setp.lt.s32 	%p4, %r31, %r8;
	mov.u32 	%r32, %r4;
	@%p4 bra 	$L__BB5_4;
$L__BB5_6:
	mul.wide.s32 	%rd27, %r7, 4;
	add.s64 	%rd28, %rd3, %rd27;
	ld.global.u32 	%r14, [%rd28];
	setp.lt.s32 	%p5, %r14, 1;
	mov.b64 	%rd26, -1;
	mov.u64 	%rd39, %rd26;
	@%p5 bra 	$L__BB5_10;
	add.s64 	%rd30, %rd2, %rd27;
	ld.global.u32 	%r15, [%rd30];
	mov.b32 	%r33, 0;
$L__BB5_8:
	add.s32 	%r27, %r15, %r33;
	cvt.s64.s32 	%rd39, %r27;
	mul.wide.s32 	%rd31, %r27, 4;
	add.s64 	%rd32, %rd1, %rd31;
	ld.global.u32 	%r28, [%rd32];
	setp.eq.s32 	%p6, %r28, %r6;
	@%p6 bra 	$L__BB5_10;
	add.s32 	%r33, %r33, 1;
	setp.lt.s32 	%p7, %r33, %r14;
	mov.u64 	%rd39, %rd26;
	@%p7 bra 	$L__BB5_8;
$L__BB5_10:
	mul.wide.s32 	%rd34, %r32, 8;
	add.s64 	%rd35, %rd7, %rd34;
	ld.global.f64 	%fd1, [%rd35];
	fma.rn.f64 	%fd2, %fd1, 0dBFB999999999999A, 0d3FF0000000000000;
	add.s64 	%rd36, %rd4, %rd34;
	ld.global.f64 	%fd3, [%rd36];
	mul.f64 	%fd4, %fd3, %fd2;
	setp.lt.f64 	%p8, %fd4, 0d3DDB7CDFD9D7BDBB;
	selp.f64 	%fd5, 0d3DDB7CDFD9D7BDBB, %fd4, %p8;
	st.global.f64 	[%rd36], %fd5;
	shl.b64 	%rd37, %rd39, 3;
	add.s64 	%rd38, %rd4, %rd37;
	st.global.f64 	[%rd38], %fd5;
	add.s32 	%r30, %r30, %r3;
	setp.lt.s32 	%p9, %r30, %r19;
	@%p9 bra 	$L__BB5_2;
$L__BB5_11:
	ret;

}
	// .globl	_Z19array_sum_blockwisePdiS_
.visible .entry _Z19array_sum_blockwisePdiS_(
	.param .u64 .ptr .align 1 _Z19array_sum_blockwisePdiS__param_0,
	.param .u32 _Z19array_sum_blockwisePdiS__param_1,
	.param .u64 .ptr .align 1 _Z19array_sum_blockwisePdiS__param_2
)
{
	.reg .pred 	%p<7>;
	.reg .b32 	%r<19>;
	.reg .b64 	%rd<9>;
	.reg .b64 	%fd<13>;
	// demoted variable
	.shared .align 8 .b8 _ZZ19array_sum_blockwisePdiS_E5cache[2048];
	ld.param.u64 	%rd2, [_Z19array_sum_blockwisePdiS__param_0];
	ld.param.u32 	%r11, [_Z19array_sum_blockwisePdiS__param_1];
	ld.param.u64 	%rd3, [_Z19array_sum_blockwisePdiS__param_2];
	mov.u32 	%r1, %tid.x;
	mov.u32 	%r18, %ntid.x;
	mov.u32 	%r3, %ctaid.x;
	mad.lo.s32 	%r17, %r18, %r3, %r1;
	setp.ge.s32 	%p1, %r17, %r11;
	mov.f64 	%fd12, 0d0000000000000000;
	@%p1 bra 	$L__BB6_3;
	mov.u32 	%r12, %nctaid.x;
	mul.lo.s32 	%r5, %r12, %r18;
	cvta.to.global.u64 	%rd1, %rd2;
	mov.f64 	%fd12, 0d0000000000000000;
$L__BB6_2:
	mul.wide.s32 	%rd4, %r17, 8;
	add.s64 	%rd5, %rd1, %rd4;
	ld.global.f64 	%fd6, [%rd5];
	add.f64 	%fd12, %fd12, %fd6;
	add.s32 	%r17, %r17, %r5;
	setp.lt.s32 	%p2, %r17, %r11;
	@%p2 bra 	$L__BB6_2;
$L__BB6_3:
	shl.b32 	%r13, %r1, 3;
	mov.u32 	%r14, _ZZ19array_sum_blockwisePdiS_E5cache;
	add.s32 	%r8, %r14, %r13;
	st.shared.f64 	[%r8], %fd12;
	bar.sync 	0;
	setp.lt.u32 	%p3, %r18, 2;
	@%p3 bra 	$L__BB6_7;
$L__BB6_4:
	shr.u32 	%r10, %r18, 1;
	setp.ge.u32 	%p4, %r1, %r10;
	@%p4 bra 	$L__BB6_6;
	shl.b32 	%r15, %r10, 3;
	add.s32 	%r16, %r8, %r15;
	ld.shared.f64 	%fd7, [%r16];
	ld.shared.f64 	%fd8, [%r8];
	add.f64 	%fd9, %fd7, %fd8;
	st.shared.f64 	[%r8], %fd9;
$L__BB6_6:
	bar.sync 	0;
	setp.gt.u32 	%p5, %r18, 3;
	mov.u32 	%r18, %r10;
	@%p5 bra 	$L__BB6_4;
$L__BB6_7:
	setp.ne.s32 	%p6, %r1, 0;
	@%p6 bra 	$L__BB6_9;
	ld.shared.f64 	%fd10, [_ZZ19array_sum_blockwisePdiS_E5cache];
	cvta.to.global.u64 	%rd6, %rd3;
	mul.wide.u32 	%rd7, %r3, 8;
	add.s64 	%rd8, %rd6, %rd7;
	st.global.f64 	[%rd8], %fd10;
$L__BB6_9:
	ret;

}
	// .globl	_Z17normalize_weightsPddi
.visible .entry _Z17normalize_weightsPddi(
	.param .u64 .ptr .align 1 _Z17normalize_weightsPddi_param_0,
	.param .f64 _Z17normalize_weightsPddi_param_1,
	.param .u32 _Z17normalize_weightsPddi_param_2
)
{
	.reg .pred 	%p<3>;
	.reg .b32 	%r<11>;
	.reg .b64 	%rd<5>;
	.reg .b64 	%fd<4>;

	ld.param.u64 	%rd2, [_Z17normalize_weightsPddi_param_0];
	ld.param.f64 	%fd1, [_Z17normalize_weightsPddi_param_1];
	ld.param.u32 	%r6, [_Z17normalize_weightsPddi_param_2];
	mov.u32 	%r7, %tid.x;
	mov.u32 	%r1, %ntid.x;
	mov.u32 	%r8, %ctaid.x;
	mad.lo.s32 	%r10, %r1, %r8, %r7;
	setp.ge.s32 	%p1, %r10, %r6;
	@%p1 bra 	$L__BB7_3;
	mov.u32 	%r9, %nctaid.x;
	mul.lo.s32 	%r3, %r9, %r1;
	cvta.to.global.u64 	%rd1, %rd2;
$L__BB7_2:
	mul.wide.s32 	%rd3, %r10, 8;
	add.s64 	%rd4, %rd1, %rd3;
	ld.global.f64 	%fd2, [%rd4];
	div.rn.f64 	%fd3, %fd2, %fd1;
	st.global.f64 	[%rd4], %fd3;
	add.s32 	%r10, %r10, %r3;
	setp.lt.s32 	%p2, %r10, %r6;
	@%p2 bra 	$L__BB7_2;
$L__BB7_3:
	ret;

}
	// .globl	_Z24clamp_weights_after_normPdi
.visible .entry _Z24clamp_weights_after_normPdi(
	.param .u64 .ptr .align 1 _Z24clamp_weights_after_normPdi_param_0,
	.param .u32 _Z24clamp_weights_after_normPdi_param_1
)
{
	.reg .pred 	%p<4>;
	.reg .b32 	%r<11>;
	.reg .b64 	%rd<6>;
	.reg .b64 	%fd<2>;

	ld.param.u64 	%rd3, [_Z24clamp_weights_after_normPdi_param_0];
	ld.param.u32 	%r6, [_Z24clamp_weights_after_normPdi_param_1];
	mov.u32 	%r7, %tid.x;
	mov.u32 	%r1, %ntid.x;
	mov.u32 	%r8, %ctaid.x;
	mad.lo.s32 	%r10, %r1, %r8, %r7;
	setp.ge.s32 	%p1, %r10, %r6;
	@%p1 bra 	$L__BB8_5;
	mov.u32 	%r9, %nctaid.x;
	mul.lo.s32 	%r3, %r9, %r1;
	cvta.to.global.u64 	%rd1, %rd3;
$L__BB8_2:
	mul.wide.s32 	%rd4, %r10, 8;
	add.s64 	%rd2, %rd1, %rd4;
	ld.global.f64 	%fd1, [%rd2];
	setp.geu.f64 	%p2, %fd1, 0d3DDB7CDFD9D7BDBB;
	@%p2 bra 	$L__BB8_4;
	mov.b64 	%rd5, 4457293557087583675;
	st.global.u64 	[%rd2], %rd5;
$L__BB8_4:
	add.s32 	%r10, %r10, %r3;
	setp.lt.s32 	%p3, %r10, %r6;
	@%p3 bra 	$L__BB8_2;
$L__BB8_5:
	ret;

}


// ===== COMPILED SASS (sm_100) =====

	.target	sm_100

	.elftype	@"ET_EXEC"


//--------------------- .note.nv.tkinfo           --------------------------
	.section	.note.nv.tkinfo,"",@"SHT_NOTE"
	.sectionflags	@"SHF_NOTE_NV_TKINFO"
	.tkinfo
        /*0018*/ 	.word	0x00000002
        /*0030*/ 	.string	""
        /*0030*/ 	.string	"ptxas"
        /*0030*/ 	.string	"Cuda compilation tools, release 13.0, V13.0.88"
        /*0030*/ 	.string	"Build cuda_13.0.r13.0/compiler.36424714_0"
        /*0030*/ 	.string	"-arch sm_100 -m 64 "



//--------------------- .note.nv.cuinfo           --------------------------
	.section	.note.nv.cuinfo,"",@"SHT_NOTE"
	.sectionflags	@"SHF_NOTE_NV_CUINFO"
        /*0018*/ 	.short	0x0002
        /*001a*/ 	.short	0x0064
        /*001c*/ 	.short	0x0082
	.zero		2


//--------------------- .nv.info                  --------------------------
	.section	.nv.info,"",@"SHT_CUDA_INFO"
	.align	4


	//----- nvinfo : EIATTR_REGCOUNT
	.align		4
        /*0000*/ 	.byte	0x04, 0x2f
        /*0002*/ 	.short	(.L_10 - .L_9)
	.align		4
.L_9:
        /*0004*/ 	.word	index@(_Z18init_one_on_devicePdi)
        /*0008*/ 	.word	0x0000000c


	//----- nvinfo : EIATTR_FRAME_SIZE
	.align		4
.L_10:
        /*000c*/ 	.byte	0x04, 0x11
        /*000e*/ 	.short	(.L_12 - .L_11)
	.align		4
.L_11:
        /*0010*/ 	.word	index@(_Z18init_one_on_devicePdi)
        /*0014*/ 	.word	0x00000000


	//----- nvinfo : EIATTR_REGCOUNT
	.align		4
.L_12:
        /*0018*/ 	.byte	0x04, 0x2f
        /*001a*/ 	.short	(.L_14 - .L_13)
	.align		4
.L_13:
        /*001c*/ 	.word	index@(_Z14bitonicSortGPUPdii)
        /*0020*/ 	.word	0x0000000c


	//----- nvinfo : EIATTR_FRAME_SIZE
	.align		4
.L_14:
        /*0024*/ 	.byte	0x04, 0x11
        /*0026*/ 	.short	(.L_16 - .L_15)
	.align		4
.L_15:
        /*0028*/ 	.word	index@(_Z14bitonicSortGPUPdii)
        /*002c*/ 	.word	0x00000000


	//----- nvinfo : EIATTR_REGCOUNT
	.align		4
.L_16:
        /*0030*/ 	.byte	0x04, 0x2f
        /*0032*/ 	.short	(.L_18 - .L_17)
	.align		4
.L_17:
        /*0034*/ 	.word	index@(_Z13copy_with_padPdS_jj)
        /*0038*/ 	.word	0x00000016


	//----- nvinfo : EIATTR_FRAME_SIZE
	.align		4
.L_18:
        /*003c*/ 	.byte	0x04, 0x11
        /*003e*/ 	.short	(.L_20 - .L_19)
	.align		4
.L_19:
        /*0040*/ 	.word	index@($__internal_4_$__cuda_sm20_div_u64)
        /*0044*/ 	.word	0x00000000


	//----- nvinfo : EIATTR_FRAME_SIZE
	.align		4
.L_20:
        /*0048*/ 	.byte	0x04, 0x11
        /*004a*/ 	.short	(.L_22 - .L_21)
	.align		4
.L_21:
        /*004c*/ 	.word	index@(_Z13copy_with_padPdS_jj)
        /*0050*/ 	.word	0x00000000


	//----- nvinfo : EIATTR_REGCOUNT
	.align		4
.L_22:
        /*0054*/ 	.byte	0x04, 0x2f
        /*0056*/ 	.short	(.L_24 - .L_23)
	.align		4
.L_23:
        /*0058*/ 	.word	index@(_Z27copy_back_from_padded_arrayPdS_j)
        /*005c*/ 	.word	0x0000001a


	//----- nvinfo : EIATTR_FRAME_SIZE
	.align		4
.L_24:
        /*0060*/ 	.byte	0x04, 0x11
        /*0062*/ 	.short	(.L_26 - .L_25)
	.align		4
.L_25:
        /*0064*/ 	.word	index@($__internal_3_$__cuda_sm20_div_u64)
        /*0068*/ 	.word	0x00000000


	//----- nvinfo : EIATTR_FRAME_SIZE
	.align		4
.L_26:
        /*006c*/ 	.byte	0x04, 0x11
        /*006e*/ 	.short	(.L_28 - .L_27)
	.align		4
.L_27:
        /*0070*/ 	.word	index@(_Z27copy_back_from_padded_arrayPdS_j)
        /*0074*/ 	.word	0x00000000


	//----- nvinfo : EIATTR_REGCOUNT
	.align		4
.L_28:
        /*0078*/ 	.byte	0x04, 0x2f
        /*007a*/ 	.short	(.L_30 - .L_29)
	.align		4
.L_29:
        /*007c*/ 	.word	index@(_Z27calc_forman_ricci_curvaturePiS_S_S_S_PdS0_i)
        /*0080*/ 	.word	0x00000028


	//----- nvinfo : EIATTR_FRAME_SIZE
	.align		4
.L_30:
        /*0084*/ 	.byte	0x04, 0x11
        /*0086*/ 	.short	(.L_32 - .L_31)
	.align		4
.L_31:
        /*0088*/ 	.word	index@($__internal_2_$__cuda_sm20_dsqrt_rn_f64_mediumpath_v1)
        /*008c*/ 	.word	0x00000000


	//----- nvinfo : EIATTR_FRAME_SIZE
	.align		4
.L_32:
        /*0090*/ 	.byte	0x04, 0x11
        /*0092*/ 	.short	(.L_34 - .L_33)
	.align		4
.L_33:
        /*0094*/ 	.word	index@($__internal_1_$__cuda_sm20_dblrcp_rn_slowpath_v3)
        /*0098*/ 	.word	0x00000000


	//----- nvinfo : EIATTR_FRAME_SIZE
	.align		4
.L_34:
        /*009c*/ 	.byte	0x04, 0x11
        /*009e*/ 	.short	(.L_36 - .L_35)
	.align		4
.L_35:
        /*00a0*/ 	.word	index@(_Z27calc_forman_ricci_curvaturePiS_S_S_S_PdS0_i)
        /*00a4*/ 	.word	0x00000000


	//----- nvinfo : EIATTR_REGCOUNT
	.align		4
.L_36:
        /*00a8*/ 	.byte	0x04, 0x2f
        /*00aa*/ 	.short	(.L_38 - .L_37)
	.align		4
.L_37:
        /*00ac*/ 	.word	index@(_Z13update_weightPiS_S_S_S_PdS0_i)
        /*00b0*/ 	.word	0x00000010


	//----- nvinfo : EIATTR_FRAME_SIZE
	.align		4
.L_38:
        /*00b4*/ 	.byte	0x04, 0x11
        /*00b6*/ 	.short	(.L_40 - .L_39)
	.align		4
.L_39:
        /*00b8*/ 	.word	index@(_Z13update_weightPiS_S_S_S_PdS0_i)
        /*00bc*/ 	.word	0x00000000


	//----- nvinfo : EIATTR_REGCOUNT
	.align		4
.L_40:
        /*00c0*/ 	.byte	0x04, 0x2f
        /*00c2*/ 	.short	(.L_42 - .L_41)
	.align		4
.L_41:
        /*00c4*/ 	.word	index@(_Z19array_sum_blockwisePdiS_)
        /*00c8*/ 	.word	0x0000000e


	//----- nvinfo : EIATTR_FRAME_SIZE
	.align		4
.L_42:
        /*00cc*/ 	.byte	0x04, 0x11
        /*00ce*/ 	.short	(.L_44 - .L_43)
	.align		4
.L_43:
        /*00d0*/ 	.word	index@(_Z19array_sum_blockwisePdiS_)
        /*00d4*/ 	.word	0x00000000


	//----- nvinfo : EIATTR_REGCOUNT
	.align		4
.L_44:
        /*00d8*/ 	.byte	0x04, 0x2f
        /*00da*/ 	.short	(.L_46 - .L_45)
	.align		4
.L_45:
        /*00dc*/ 	.word	index@(_Z17normalize_weightsPddi)
        /*00e0*/ 	.word	0x0000001d


	//----- nvinfo : EIATTR_FRAME_SIZE
	.align		4
.L_46:
        /*00e4*/ 	.byte	0x04, 0x11
        /*00e6*/ 	.short	(.L_48 - .L_47)
	.align		4
.L_47:
        /*00e8*/ 	.word	index@($__internal_0_$__cuda_sm20_div_rn_f64_full)
        /*00ec*/ 	.word	0x00000000


	//----- nvinfo : EIATTR_FRAME_SIZE
	.align		4
.L_48:
        /*00f0*/ 	.byte	0x04, 0x11
        /*00f2*/ 	.short	(.L_50 - .L_49)
	.align		4
.L_49:
        /*00f4*/ 	.word	index@(_Z17normalize_weightsPddi)
        /*00f8*/ 	.word	0x00000000


	//----- nvinfo : EIATTR_REGCOUNT
	.align		4
.L_50:
        /*00fc*/ 	.byte	0x04, 0x2f
        /*00fe*/ 	.short	(.L_52 - .L_51)
	.align		4
.L_51:
        /*0100*/ 	.word	index@(_Z24clamp_weights_after_normPdi)
        /*0104*/ 	.word	0x0000000c


	//----- nvinfo : EIATTR_FRAME_SIZE
	.align		4
.L_52:
        /*0108*/ 	.byte	0x04, 0x11
        /*010a*/ 	.short	(.L_54 - .L_53)
	.align		4
.L_53:
        /*010c*/ 	.word	index@(_Z24clamp_weights_after_normPdi)
        /*0110*/ 	.word	0x00000000


	//----- nvinfo : EIATTR_MIN_STACK_SIZE
	.align		4
.L_54:
        /*0114*/ 	.byte	0x04, 0x12
        /*0116*/ 	.short	(.L_56 - .L_55)
	.align		4
.L_55:
        /*0118*/ 	.word	index@(_Z24clamp_weights_after_normPdi)
        /*011c*/ 	.word	0x00000000


	//----- nvinfo : EIATTR_MIN_STACK_SIZE
	.align		4
.L_56:
        /*0120*/ 	.byte	0x04, 0x12
        /*0122*/ 	.short	(.L_58 - .L_57)
	.align		4
.L_57:
        /*0124*/ 	.word	index@(_Z17normalize_weightsPddi)
        /*0128*/ 	.word	0x00000000


	//----- nvinfo : EIATTR_MIN_STACK_SIZE
	.align		4
.L_58:
        /*012c*/ 	.byte	0x04, 0x12
        /*012e*/ 	.short	(.L_60 - .L_59)
	.align		4
.L_59:
        /*0130*/ 	.word	index@(_Z19array_sum_blockwisePdiS_)
        /*0134*/ 	.word	0x00000000


	//----- nvinfo : EIATTR_MIN_STACK_SIZE
	.align		4
.L_60:
        /*0138*/ 	.byte	0x04, 0x12
        /*013a*/ 	.short	(.L_62 - .L_61)
	.align		4
.L_61:
        /*013c*/ 	.word	index@(_Z13update_weightPiS_S_S_S_PdS0_i)
        /*0140*/ 	.word	0x00000000


	//----- nvinfo : EIATTR_MIN_STACK_SIZE
	.align		4
.L_62:
        /*0144*/ 	.byte	0x04, 0x12
        /*0146*/ 	.short	(.L_64 - .L_63)
	.align		4
.L_63:
        /*0148*/ 	.word	index@(_Z27calc_forman_ricci_curvaturePiS_S_S_S_PdS0_i)
        /*014c*/ 	.word	0x00000000


	//----- nvinfo : EIATTR_MIN_STACK_SIZE
	.align		4
.L_64:
        /*0150*/ 	.byte	0x04, 0x12
        /*0152*/ 	.short	(.L_66 - .L_65)
	.align		4
.L_65:
        /*0154*/ 	.word	index@(_Z27copy_back_from_padded_arrayPdS_j)
        /*0158*/ 	.word	0x00000000


	//----- nvinfo : EIATTR_MIN_STACK_SIZE
	.align		4
.L_66:
        /*015c*/ 	.byte	0x04, 0x12
        /*015e*/ 	.short	(.L_68 - .L_67)
	.align		4
.L_67:
        /*0160*/ 	.word	index@(_Z13copy_with_padPdS_jj)
        /*0164*/ 	.word	0x00000000


	//----- nvinfo : EIATTR_MIN_STACK_SIZE
	.align		4
.L_68:
        /*0168*/ 	.byte	0x04, 0x12
        /*016a*/ 	.short	(.L_70 - .L_69)
	.align		4
.L_69:
        /*016c*/ 	.word	index@(_Z14bitonicSortGPUPdii)
        /*0170*/ 	.word	0x00000000


	//----- nvinfo : EIATTR_MIN_STACK_SIZE
	.align		4
.L_70:
        /*0174*/ 	.byte	0x04, 0x12
        /*0176*/ 	.short	(.L_72 - .L_71)
	.align		4
.L_71:
        /*0178*/ 	.word	index@(_Z18init_one_on_devicePdi)
        /*017c*/ 	.word	0x00000000
.L_72:


//--------------------- .nv.compat                --------------------------
	.section	.nv.compat,"",@"SHT_CUDA_COMPAT_INFO"
	.align	4
        /*0000*/ 	.byte	0x02, 0x09, 0x00, 0x00, 0x02, 0x02, 0x01, 0x00, 0x02, 0x05, 0x05, 0x00, 0x03, 0x07, 0x01, 0x01
        /*0010*/ 	.byte	0x02, 0x03, 0x00, 0x00, 0x02, 0x06, 0x01, 0x00, 0x04, 0x0b, 0x08, 0x00, 0x01, 0x00, 0x00, 0x00
        /*0020*/ 	.byte	0x00, 0x00, 0x00, 0x00


//--------------------- .nv.info._Z24clamp_weights_after_normPdi --------------------------
	.section	.nv.info._Z24clamp_weights_after_normPdi,"",@"SHT_CUDA_INFO"
	.sectionflags	@""
	.align	4


	//----- nvinfo : EIATTR_CUDA_API_VERSION
	.align		4
        /*0000*/ 	.byte	0x04, 0x37
        /*0002*/ 	.short	(.L_74 - .L_73)
.L_73:
        /*0004*/ 	.word	0x00000082


	//----- nvinfo : EIATTR_KPARAM_INFO
	.align		4
.L_74:
        /*0008*/ 	.byte	0x04, 0x17
        /*000a*/ 	.short	(.L_76 - .L_75)
.L_75:
        /*000c*/ 	.word	0x00000000
        /*0010*/ 	.short	0x0001
        /*0012*/ 	.short	0x0008
        /*0014*/ 	.byte	0x00, 0xf0, 0x11, 0x00


	//----- nvinfo : EIATTR_KPARAM_INFO
	.align		4
.L_76:
        /*0018*/ 	.byte	0x04, 0x17
        /*001a*/ 	.short	(.L_78 - .L_77)
.L_77:
        /*001c*/ 	.word	0x00000000
        /*0020*/ 	.short	0x0000
        /*0022*/ 	.short	0x0000
        /*0024*/ 	.byte	0x00, 0xf5, 0x21, 0x00


	//----- nvinfo : EIATTR_SPARSE_MMA_MASK
	.align		4
.L_78:
        /*0028*/ 	.byte	0x03, 0x50
        /*002a*/ 	.short	0x0000


	//----- nvinfo : EIATTR_MAXREG_COUNT
	.align		4
        /*002c*/ 	.byte	0x03, 0x1b
        /*002e*/ 	.short	0x00ff


	//----- nvinfo : EIATTR_MERCURY_ISA_VERSION
	.align		4
        /*0030*/ 	.byte	0x03, 0x5f
        /*0032*/ 	.short	0x0101


	//----- nvinfo : EIATTR_VRC_CTA_INIT_COUNT
	.align		4
        /*0034*/ 	.byte	0x02, 0x4a
	.zero		1
	.zero		1


	//----- nvinfo : EIATTR_EXIT_INSTR_OFFSETS
	.align		4
        /*0038*/ 	.byte	0x04, 0x1c
        /*003a*/ 	.short	(.L_80 - .L_79)


	//   ....[0]....
.L_79:
        /*003c*/ 	.word	0x00000070


	//   ....[1]....
        /*0040*/ 	.word	0x00000160


	//----- nvinfo : EIATTR_CRS_STACK_SIZE
	.align		4
.L_80:
        /*0044*/ 	.byte	0x04, 0x1e
        /*0046*/ 	.short	(.L_82 - .L_81)
.L_81:
        /*0048*/ 	.word	0x00000000


	//----- nvinfo : EIATTR_CBANK_PARAM_SIZE
	.align		4
.L_82:
        /*004c*/ 	.byte	0x03, 0x19
        /*004e*/ 	.short	0x000c


	//----- nvinfo : EIATTR_PARAM_CBANK
	.align		4
        /*0050*/ 	.byte	0x04, 0x0a
        /*0052*/ 	.short	(.L_84 - .L_83)
	.align		4
.L_83:
        /*0054*/ 	.word	index@(.nv.constant0._Z24clamp_weights_after_normPdi)
        /*0058*/ 	.short	0x0380
        /*005a*/ 	.short	0x000c


	//----- nvinfo : EIATTR_SW_WAR
	.align		4
.L_84:
        /*005c*/ 	.byte	0x04, 0x36
        /*005e*/ 	.short	(.L_86 - .L_85)
.L_85:
        /*0060*/ 	.word	0x00000008
.L_86:


//--------------------- .nv.info._Z17normalize_weightsPddi --------------------------
	.section	.nv.info._Z17normalize_weightsPddi,"",@"SHT_CUDA_INFO"
	.sectionflags	@""
	.align	4


	//----- nvinfo : EIATTR_CUDA_API_VERSION
	.align		4
        /*0000*/ 	.byte	0x04, 0x37
        /*0002*/ 	.short	(.L_88 - .L_87)
.L_87:
        /*0004*/ 	.word	0x00000082


	//----- nvinfo : EIATTR_KPARAM_INFO
	.align		4
.L_88:
        /*0008*/ 	.byte	0x04, 0x17
        /*000a*/ 	.short	(.L_90 - .L_89)
.L_89:
        /*000c*/ 	.word	0x00000000
        /*0010*/ 	.short	0x0002
        /*0012*/ 	.short	0x0010
        /*0014*/ 	.byte	0x00, 0xf0, 0x11, 0x00


	//----- nvinfo : EIATTR_KPARAM_INFO
	.align		4
.L_90:
        /*0018*/ 	.byte	0x04, 0x17
        /*001a*/ 	.short	(.L_92 - .L_91)
.L_91:
        /*001c*/ 	.word	0x00000000
        /*0020*/ 	.short	0x0001
        /*0022*/ 	.short	0x0008
        /*0024*/ 	.byte	0x00, 0xf0, 0x21, 0x00


	//----- nvinfo : EIATTR_KPARAM_INFO
	.align		4
.L_92:
        /*0028*/ 	.byte	0x04, 0x17
        /*002a*/ 	.short	(.L_94 - .L_93)
.L_93:
        /*002c*/ 	.word	0x00000000
        /*0030*/ 	.short	0x0000
        /*0032*/ 	.short	0x0000
        /*0034*/ 	.byte	0x00, 0xf5, 0x21, 0x00


	//----- nvinfo : EIATTR_SPARSE_MMA_MASK
	.align		4
.L_94:
        /*0038*/ 	.byte	0x03, 0x50
        /*003a*/ 	.short	0x0000


	//----- nvinfo : EIATTR_MAXREG_COUNT
	.align		4
        /*003c*/ 	.byte	0x03, 0x1b
        /*003e*/ 	.short	0x00ff


	//----- nvinfo : EIATTR_MERCURY_ISA_VERSION
	.align		4
        /*0040*/ 	.byte	0x03, 0x5f
        /*0042*/ 	.short	0x0101


	//----- nvinfo : EIATTR_VRC_CTA_INIT_COUNT
	.align		4
        /*0044*/ 	.byte	0x02, 0x4a
	.zero		1
	.zero		1


	//----- nvinfo : EIATTR_EXIT_INSTR_OFFSETS
	.align		4
        /*0048*/ 	.byte	0x04, 0x1c
        /*004a*/ 	.short	(.L_96 - .L_95)


	//   ....[0]....
.L_95:
        /*004c*/ 	.word	0x00000070


	//   ....[1]....
        /*0050*/ 	.word	0x00000290


	//----- nvinfo : EIATTR_CRS_STACK_SIZE
	.align		4
.L_96:
        /*0054*/ 	.byte	0x04, 0x1e
        /*0056*/ 	.short	(.L_98 - .L_97)
.L_97:
        /*0058*/ 	.word	0x00000000


	//----- nvinfo : EIATTR_CBANK_PARAM_SIZE
	.align		4
.L_98:
        /*005c*/ 	.byte	0x03, 0x19
        /*005e*/ 	.short	0x0014


	//----- nvinfo : EIATTR_PARAM_CBANK
	.align		4
        /*0060*/ 	.byte	0x04, 0x0a
        /*0062*/ 	.short	(.L_100 - .L_99)
	.align		4
.L_99:
        /*0064*/ 	.word	index@(.nv.constant0._Z17normalize_weightsPddi)
        /*0068*/ 	.short	0x0380
        /*006a*/ 	.short	0x0014


	//----- nvinfo : EIATTR_SW_WAR
	.align		4
.L_100:
        /*006c*/ 	.byte	0x04, 0x36
        /*006e*/ 	.short	(.L_102 - .L_101)
.L_101:
        /*0070*/ 	.word	0x00000008
.L_102:


//--------------------- .nv.info._Z19array_sum_blockwisePdiS_ --------------------------
	.section	.nv.info._Z19array_sum_blockwisePdiS_,"",@"SHT_CUDA_INFO"
	.sectionflags	@""
	.align	4


	//----- nvinfo : EIATTR_CUDA_API_VERSION
	.align		4
        /*0000*/ 	.byte	0x04, 0x37
        /*0002*/ 	.short	(.L_104 - .L_103)
.L_103:
        /*0004*/ 	.word	0x00000082


	//----- nvinfo : EIATTR_KPARAM_INFO
	.align		4
.L_104:
        /*0008*/ 	.byte	0x04, 0x17
        /*000a*/ 	.short	(.L_106 - .L_105)
.L_105:
        /*000c*/ 	.word	0x00000000
        /*0010*/ 	.short	0x0002
        /*0012*/ 	.short	0x0010
        /*0014*/ 	.byte	0x00, 0xf5, 0x21, 0x00


	//----- nvinfo : EIATTR_KPARAM_INFO
	.align		4
.L_106:
        /*0018*/ 	.byte	0x04, 0x17
        /*001a*/ 	.short	(.L_108 - .L_107)
.L_107:
        /*001c*/ 	.word	0x00000000
        /*0020*/ 	.short	0x0001
        /*0022*/ 	.short	0x0008
        /*0024*/ 	.byte	0x00, 0xf0, 0x11, 0x00


	//----- nvinfo : EIATTR_KPARAM_INFO
	.align		4
.L_108:
        /*0028*/ 	.byte	0x04, 0x17
        /*002a*/ 	.short	(.L_110 - .L_109)
.L_109:
        /*002c*/ 	.word	0x00000000
        /*0030*/ 	.short	0x0000
        /*0032*/ 	.short	0x0000
        /*0034*/ 	.byte	0x00, 0xf5, 0x21, 0x00


	//----- nvinfo : EIATTR_SPARSE_MMA_MASK
	.align		4
.L_110:
        /*0038*/ 	.byte	0x03, 0x50
        /*003a*/ 	.short	0x0000


	//----- nvinfo : EIATTR_MAXREG_COUNT
	.align		4
        /*003c*/ 	.byte	0x03, 0x1b
        /*003e*/ 	.short	0x00ff


	//----- nvinfo : EIATTR_NUM_BARRIERS
	.align		4
        /*0040*/ 	.byte	0x02, 0x4c
        /*0042*/ 	.byte	0x01
	.zero		1


	//----- nvinfo : EIATTR_MERCURY_ISA_VERSION
	.align		4
        /*0044*/ 	.byte	0x03, 0x5f
        /*0046*/ 	.short	0x0101


	//----- nvinfo : EIATTR_VRC_CTA_INIT_COUNT
	.align		4
        /*0048*/ 	.byte	0x02, 0x4a
	.zero		1
	.zero		1


	//----- nvinfo : EIATTR_EXIT_INSTR_OFFSETS
	.align		4
        /*004c*/ 	.byte	0x04, 0x1c
        /*004e*/ 	.short	(.L_112 - .L_111)


	//   ....[0]....
.L_111:
        /*0050*/ 	.word	0x000002b0


	//   ....[1]....
        /*0054*/ 	.word	0x00000330


	//----- nvinfo : EIATTR_CRS_STACK_SIZE
	.align		4
.L_112:
        /*0058*/ 	.byte	0x04, 0x1e
        /*005a*/ 	.short	(.L_114 - .L_113)
.L_113:
        /*005c*/ 	.word	0x00000000


	//----- nvinfo : EIATTR_CBANK_PARAM_SIZE
	.align		4
.L_114:
        /*0060*/ 	.byte	0x03, 0x19
        /*0062*/ 	.short	0x0018


	//----- nvinfo : EIATTR_PARAM_CBANK
	.align		4
        /*0064*/ 	.byte	0x04, 0x0a
        /*0066*/ 	.short	(.L_116 - .L_115)
	.align		4
.L_115:
        /*0068*/ 	.word	index@(.nv.constant0._Z19array_sum_blockwisePdiS_)
        /*006c*/ 	.short	0x0380
        /*006e*/ 	.short	0x0018


	//----- nvinfo : EIATTR_SW_WAR
	.align		4
.L_116:
        /*0070*/ 	.byte	0x04, 0x36
        /*0072*/ 	.short	(.L_118 - .L_117)
.L_117:
        /*0074*/ 	.word	0x00000008
.L_118:


//--------------------- .nv.info._Z13update_weightPiS_S_S_S_PdS0_i --------------------------
	.section	.nv.info._Z13update_weightPiS_S_S_S_PdS0_i,"",@"SHT_CUDA_INFO"
	.sectionflags	@""
	.align	4


	//----- nvinfo : EIATTR_CUDA_API_VERSION
	.align		4
        /*0000*/ 	.byte	0x04, 0x37
        /*0002*/ 	.short	(.L_120 - .L_119)
.L_119:
        /*0004*/ 	.word	0x00000082


	//----- nvinfo : EIATTR_KPARAM_INFO
	.align		4
.L_120:
        /*0008*/ 	.byte	0x04, 0x17
        /*000a*/ 	.short	(.L_122 - .L_121)
.L_121:
        /*000c*/ 	.word	0x00000000
        /*0010*/ 	.short	0x0007
        /*0012*/ 	.short	0x0038
        /*0014*/ 	.byte	0x00, 0xf0, 0x11, 0x00


	//----- nvinfo : EIATTR_KPARAM_INFO
	.align		4
.L_122:
        /*0018*/ 	.byte	0x04, 0x17
        /*001a*/ 	.short	(.L_124 - .L_123)
.L_123:
        /*001c*/ 	.word	0x00000000
        /*0020*/ 	.short	0x0006
        /*0022*/ 	.short	0x0030
        /*0024*/ 	.byte	0x00, 0xf5, 0x21, 0x00


	//----- nvinfo : EIATTR_KPARAM_INFO
	.align		4
.L_124:
        /*0028*/ 	.byte	0x04, 0x17
        /*002a*/ 	.short	(.L_126 - .L_125)
.L_125:
        /*002c*/ 	.word	0x00000000
        /*0030*/ 	.short	0x0005
        /*0032*/ 	.short	0x0028
        /*0034*/ 	.byte	0x00, 0xf5, 0x21, 0x00


	//----- nvinfo : EIATTR_KPARAM_INFO
	.align		4
.L_126:
        /*0038*/ 	.byte	0x04, 0x17
        /*003a*/ 	.short	(.L_128 - .L_127)
.L_127:
        /*003c*/ 	.word	0x00000000
        /*0040*/ 	.short	0x0004
        /*0042*/ 	.short	0x0020
        /*0044*/ 	.byte	0x00, 0xf5, 0x21, 0x00


	//----- nvinfo : EIATTR_KPARAM_INFO
	.align		4
.L_128:
        /*0048*/ 	.byte	0x04, 0x17
        /*004a*/ 	.short	(.L_130 - .L_129)
.L_129:
        /*004c*/ 	.word	0x00000000
        /*0050*/ 	.short	0x0003
        /*0052*/ 	.short	0x0018
        /*0054*/ 	.byte	0x00, 0xf5, 0x21, 0x00


	//----- nvinfo : EIATTR_KPARAM_INFO
	.align		4
.L_130:
        /*0058*/ 	.byte	0x04, 0x17
        /*005a*/ 	.short	(.L_132 - .L_131)
.L_131:
        /*005c*/ 	.word	0x00000000
        /*0060*/ 	.short	0x0002
        /*0062*/ 	.short	0x0010
        /*0064*/ 	.byte	0x00, 0xf5, 0x21, 0x00


	//----- nvinfo : EIATTR_KPARAM_INFO
	.align		4
.L_132:
        /*0068*/ 	.byte	0x04, 0x17
        /*006a*/ 	.short	(.L_134 - .L_133)
.L_133:
        /*006c*/ 	.word	0x00000000
        /*0070*/ 	.short	0x0001
        /*0072*/ 	.short	0x0008
        /*0074*/ 	.byte	0x00, 0xf5, 0x21, 0x00


	//----- nvinfo : EIATTR_KPARAM_INFO
	.align		4
.L_134:
        /*0078*/ 	.byte	0x04, 0x17
        /*007a*/ 	.short	(.L_136 - .L_135)
.L_135:
        /*007c*/ 	.word	0x00000000
        /*0080*/ 	.short	0x0000
        /*0082*/ 	.short	0x0000
        /*0084*/ 	.byte	0x00, 0xf5, 0x21, 0x00


	//----- nvinfo : EIATTR_SPARSE_MMA_MASK
	.align		4
.L_136:
        /*0088*/ 	.byte	0x03, 0x50
        /*008a*/ 	.short	0x0000


	//----- nvinfo : EIATTR_MAXREG_COUNT
	.align		4
        /*008c*/ 	.byte	0x03, 0x1b
        /*008e*/ 	.short	0x00ff


	//----- nvinfo : EIATTR_MERCURY_ISA_VERSION
	.align		4
        /*0090*/ 	.byte	0x03, 0x5f
        /*0092*/ 	.short	0x0101


	//----- nvinfo : EIATTR_VRC_CTA_INIT_COUNT
	.align		4
        /*0094*/ 	.byte	0x02, 0x4a
	.zero		1
	.zero		1


	//----- nvinfo : EIATTR_EXIT_INSTR_OFFSETS
	.align		4
        /*0098*/ 	.byte	0x04, 0x1c
        /*009a*/ 	.short	(.L_138 - .L_137)


	//   ....[0]....
.L_137:
        /*009c*/ 	.word	0x00000070


	//   ....[1]....
        /*00a0*/ 	.word	0x00000580


	//----- nvinfo : EIATTR_CRS_STACK_SIZE
	.align		4
.L_138:
        /*00a4*/ 	.byte	0x04, 0x1e
        /*00a6*/ 	.short	(.L_140 - .L_139)
.L_139:
        /*00a8*/ 	.word	0x00000000


	//----- nvinfo : EIATTR_CBANK_PARAM_SIZE
	.align		4
.L_140:
        /*00ac*/ 	.byte	0x03, 0x19
        /*00ae*/ 	.short	0x003c


	//----- nvinfo : EIATTR_PARAM_CBANK
	.align		4
        /*00b0*/ 	.byte	0x04, 0x0a
        /*00b2*/ 	.short	(.L_142 - .L_141)
	.align		4
.L_141:
        /*00b4*/ 	.word	index@(.nv.constant0._Z13update_weightPiS_S_S_S_PdS0_i)
        /*00b8*/ 	.short	0x0380
        /*00ba*/ 	.short	0x003c


	//----- nvinfo : EIATTR_SW_WAR
	.align		4
.L_142:
        /*00bc*/ 	.byte	0x04, 0x36
        /*00be*/ 	.short	(.L_144 - .L_143)
.L_143:
        /*00c0*/ 	.word	0x00000008
.L_144:


//--------------------- .nv.info._Z27calc_forman_ricci_curvaturePiS_S_S_S_PdS0_i --------------------------
	.section	.nv.info._Z27calc_forman_ricci_curvaturePiS_S_S_S_PdS0_i,"",@"SHT_CUDA_INFO"
	.sectionflags	@""
	.align	4


	//----- nvinfo : EIATTR_CUDA_API_VERSION
	.align		4
        /*0000*/ 	.byte	0x04, 0x37
        /*0002*/ 	.short	(.L_146 - .L_145)
.L_145:
        /*0004*/ 	.word	0x00000082


	//----- nvinfo : EIATTR_KPARAM_INFO
	.align		4
.L_146:
        /*0008*/ 	.byte	0x04, 0x17
        /*000a*/ 	.short	(.L_148 - .L_147)
.L_147:
        /*000c*/ 	.word	0x00000000
        /*0010*/ 	.short	0x0007
        /*0012*/ 	.short	0x0038
        /*0014*/ 	.byte	0x00, 0xf0, 0x11, 0x00


	//----- nvinfo : EIATTR_KPARAM_INFO
	.align		4
.L_148:
        /*0018*/ 	.byte	0x04, 0x17
        /*001a*/ 	.short	(.L_150 - .L_149)
.L_149:
        /*001c*/ 	.word	0x00000000
        /*0020*/ 	.short	0x0006
        /*0022*/ 	.short	0x0030
        /*0024*/ 	.byte	0x00, 0xf5, 0x21, 0x00


	//----- nvinfo : EIATTR_KPARAM_INFO
	.align		4
.L_150:
        /*0028*/ 	.byte	0x04, 0x17
        /*002a*/ 	.short	(.L_152 - .L_151)
.L_151:
        /*002c*/ 	.word	0x00000000
        /*0030*/ 	.short	0x0005
        /*0032*/ 	.short	0x0028
        /*0034*/ 	.byte	0x00, 0xf5, 0x21, 0x00


	//----- nvinfo : EIATTR_KPARAM_INFO
	.align		4
.L_152:
        /*0038*/ 	.byte	0x04, 0x17
        /*003a*/ 	.short	(.L_154 - .L_153)
.L_153:
        /*003c*/ 	.word	0x00000000
        /*0040*/ 	.short	0x0004
        /*0042*/ 	.short	0x0020
        /*0044*/ 	.byte	0x00, 0xf5, 0x21, 0x00


	//----- nvinfo : EIATTR_KPARAM_INFO
	.align		4
.L_154:
        /*0048*/ 	.byte	0x04, 0x17
        /*004a*/ 	.short	(.L_156 - .L_155)
.L_155:
        /*004c*/ 	.word	0x00000000
        /*0050*/ 	.short	0x0003
        /*0052*/ 	.short	0x0018
        /*0054*/ 	.byte	0x00, 0xf5, 0x21, 0x00


	//----- nvinfo : EIATTR_KPARAM_INFO
	.align		4
.L_156:
        /*0058*/ 	.byte	0x04, 0x17
        /*005a*/ 	.short	(.L_158 - .L_157)
.L_157:
        /*005c*/ 	.word	0x00000000
        /*0060*/ 	.short	0x0002
        /*0062*/ 	.short	0x0010
        /*0064*/ 	.byte	0x00, 0xf5, 0x21, 0x00


	//----- nvinfo : EIATTR_KPARAM_INFO
	.align		4
.L_158:
        /*0068*/ 	.byte	0x04, 0x17
        /*006a*/ 	.short	(.L_160 - .L_159)
.L_159:
        /*006c*/ 	.word	0x00000000
        /*0070*/ 	.short	0x0001
        /*0072*/ 	.short	0x0008
        /*0074*/ 	.byte	0x00, 0xf5, 0x21, 0x00


	//----- nvinfo : EIATTR_KPARAM_INFO
	.align		4
.L_160:
        /*0078*/ 	.byte	0x04, 0x17
        /*007a*/ 	.short	(.L_162 - .L_161)
.L_161:
        /*007c*/ 	.word	0x00000000
        /*0080*/ 	.short	0x0000
        /*0082*/ 	.short	0x0000
        /*0084*/ 	.byte	0x00, 0xf5, 0x21, 0x00


	//----- nvinfo : EIATTR_SPARSE_MMA_MASK
	.align		4
.L_162:
        /*0088*/ 	.byte	0x03, 0x50
        /*008a*/ 	.short	0x0000


	//----- nvinfo : EIATTR_MAXREG_COUNT
	.align		4
        /*008c*/ 	.byte	0x03, 0x1b
        /*008e*/ 	.short	0x00ff


	//----- nvinfo : EIATTR_MERCURY_ISA_VERSION
	.align		4
        /*0090*/ 	.byte	0x03, 0x5f
        /*0092*/ 	.short	0x0101


	//----- nvinfo : EIATTR_VRC_CTA_INIT_COUNT
	.align		4
        /*0094*/ 	.byte	0x02, 0x4a
	.zero		1
	.zero		1


	//----- nvinfo : EIATTR_EXIT_INSTR_OFFSETS
	.align		4
        /*0098*/ 	.byte	0x04, 0x1c
        /*009a*/ 	.short	(.L_164 - .L_163)


	//   ....[0]....
.L_163:
        /*009c*/ 	.word	0x00000070


	//   ....[1]....
        /*00a0*/ 	.word	0x00006f70


	//----- nvinfo : EIATTR_CRS_STACK_SIZE
	.align		4
.L_164:
        /*00a4*/ 	.byte	0x04, 0x1e
        /*00a6*/ 	.short	(.L_166 - .L_165)
.L_165:
        /*00a8*/ 	.word	0x00000000


	//----- nvinfo : EIATTR_CBANK_PARAM_SIZE
	.align		4
.L_166:
        /*00ac*/ 	.byte	0x03, 0x19
        /*00ae*/ 	.short	0x003c


	//----- nvinfo : EIATTR_PARAM_CBANK
	.align		4
        /*00b0*/ 	.byte	0x04, 0x0a
        /*00b2*/ 	.short	(.L_168 - .L_167)
	.align		4
.L_167:
        /*00b4*/ 	.word	index@(.nv.constant0._Z27calc_forman_ricci_curvaturePiS_S_S_S_PdS0_i)
        /*00b8*/ 	.short	0x0380
        /*00ba*/ 	.short	0x003c


	//----- nvinfo : EIATTR_SW_WAR
	.align		4
.L_168:
        /*00bc*/ 	.byte	0x04, 0x36
        /*00be*/ 	.short	(.L_170 - .L_169)
.L_169:
        /*00c0*/ 	.word	0x00000008
.L_170:


//--------------------- .nv.info._Z27copy_back_from_padded_arrayPdS_j --------------------------
	.section	.nv.info._Z27copy_back_from_padded_arrayPdS_j,"",@"SHT_CUDA_INFO"
	.sectionflags	@""
	.align	4


	//----- nvinfo : EIATTR_CUDA_API_VERSION
	.align		4
        /*0000*/ 	.byte	0x04, 0x37
        /*0002*/ 	.short	(.L_172 - .L_171)
.L_171:
        /*0004*/ 	.word	0x00000082


	//----- nvinfo : EIATTR_KPARAM_INFO
	.align		4
.L_172:
        /*0008*/ 	.byte	0x04, 0x17
        /*000a*/ 	.short	(.L_174 - .L_173)
.L_173:
        /*000c*/ 	.word	0x00000000
        /*0010*/ 	.short	0x0002
        /*0012*/ 	.short	0x0010
        /*0014*/ 	.byte	0x00, 0xf0, 0x11, 0x00


	//----- nvinfo : EIATTR_KPARAM_INFO
	.align		4
.L_174:
        /*0018*/ 	.byte	0x04, 0x17
        /*001a*/ 	.short	(.L_176 - .L_175)
.L_175:
        /*001c*/ 	.word	0x00000000
        /*0020*/ 	.short	0x0001
        /*0022*/ 	.short	0x0008
        /*0024*/ 	.byte	0x00, 0xf5, 0x21, 0x00


	//----- nvinfo : EIATTR_KPARAM_INFO
	.align		4
.L_176:
        /*0028*/ 	.byte	0x04, 0x17
        /*002a*/ 	.short	(.L_178 - .L_177)
.L_177:
        /*002c*/ 	.word	0x00000000
        /*0030*/ 	.short	0x0000
        /*0032*/ 	.short	0x0000
        /*0034*/ 	.byte	0x00, 0xf5, 0x21, 0x00


	//----- nvinfo : EIATTR_SPARSE_MMA_MASK
	.align		4
.L_178:
        /*0038*/ 	.byte	0x03, 0x50
        /*003a*/ 	.short	0x0000


	//----- nvinfo : EIATTR_MAXREG_COUNT
	.align		4
        /*003c*/ 	.byte	0x03, 0x1b
        /*003e*/ 	.short	0x00ff


	//----- nvinfo : EIATTR_MERCURY_ISA_VERSION
	.align		4
        /*0040*/ 	.byte	0x03, 0x5f
        /*0042*/ 	.short	0x0101


	//----- nvinfo : EIATTR_VRC_CTA_INIT_COUNT
	.align		4
        /*0044*/ 	.byte	0x02, 0x4a
	.zero		1
	.zero		1


	//----- nvinfo : EIATTR_EXIT_INSTR_OFFSETS
	.align		4
        /*0048*/ 	.byte	0x04, 0x1c
        /*004a*/ 	.short	(.L_180 - .L_179)


	//   ....[0]....
.L_179:
        /*004c*/ 	.word	0x00000070


	//   ....[1]....
        /*0050*/ 	.word	0x00000500


	//   ....[2]....
        /*0054*/ 	.word	0x00000740


	//----- nvinfo : EIATTR_CRS_STACK_SIZE
	.align		4
.L_180:
        /*0058*/ 	.byte	0x04, 0x1e
        /*005a*/ 	.short	(.L_182 - .L_181)
.L_181:
        /*005c*/ 	.word	0x00000000


	//----- nvinfo : EIATTR_CBANK_PARAM_SIZE
	.align		4
.L_182:
        /*0060*/ 	.byte	0x03, 0x19
        /*0062*/ 	.short	0x0014


	//----- nvinfo : EIATTR_PARAM_CBANK
	.align		4
        /*0064*/ 	.byte	0x04, 0x0a
        /*0066*/ 	.short	(.L_184 - .L_183)
	.align		4
.L_183:
        /*0068*/ 	.word	index@(.nv.constant0._Z27copy_back_from_padded_arrayPdS_j)
        /*006c*/ 	.short	0x0380
        /*006e*/ 	.short	0x0014


	//----- nvinfo : EIATTR_SW_WAR
	.align		4
.L_184:
        /*0070*/ 	.byte	0x04, 0x36
        /*0072*/ 	.short	(.L_186 - .L_185)
.L_185:
        /*0074*/ 	.word	0x00000008
.L_186:


//--------------------- .nv.info._Z13copy_with_padPdS_jj --------------------------
	.section	.nv.info._Z13copy_with_padPdS_jj,"",@"SHT_CUDA_INFO"
	.sectionflags	@""
	.align	4


	//----- nvinfo : EIATTR_CUDA_API_VERSION
	.align		4
        /*0000*/ 	.byte	0x04, 0x37
        /*0002*/ 	.short	(.L_188 - .L_187)
.L_187:
        /*0004*/ 	.word	0x00000082


	//----- nvinfo : EIATTR_KPARAM_INFO
	.align		4
.L_188:
        /*0008*/ 	.byte	0x04, 0x17
        /*000a*/ 	.short	(.L_190 - .L_189)
.L_189:
        /*000c*/ 	.word	0x00000000
        /*0010*/ 	.short	0x0003
        /*0012*/ 	.short	0x0014
        /*0014*/ 	.byte	0x00, 0xf0, 0x11, 0x00


	//----- nvinfo : EIATTR_KPARAM_INFO
	.align		4
.L_190:
        /*0018*/ 	.byte	0x04, 0x17
        /*001a*/ 	.short	(.L_192 - .L_191)
.L_191:
        /*001c*/ 	.word	0x00000000
        /*0020*/ 	.short	0x0002
        /*0022*/ 	.short	0x0010
        /*0024*/ 	.byte	0x00, 0xf0, 0x11, 0x00


	//----- nvinfo : EIATTR_KPARAM_INFO
	.align		4
.L_192:
        /*0028*/ 	.byte	0x04, 0x17
        /*002a*/ 	.short	(.L_194 - .L_193)
.L_193:
        /*002c*/ 	.word	0x00000000
        /*0030*/ 	.short	0x0001
        /*0032*/ 	.short	0x0008
        /*0034*/ 	.byte	0x00, 0xf5, 0x21, 0x00


	//----- nvinfo : EIATTR_KPARAM_INFO
	.align		4
.L_194:
        /*0038*/ 	.byte	0x04, 0x17
        /*003a*/ 	.short	(.L_196 - .L_195)
.L_195:
        /*003c*/ 	.word	0x00000000
        /*0040*/ 	.short	0x0000
        /*0042*/ 	.short	0x0000
        /*0044*/ 	.byte	0x00, 0xf5, 0x21, 0x00


	//----- nvinfo : EIATTR_SPARSE_MMA_MASK
	.align		4
.L_196:
        /*0048*/ 	.byte	0x03, 0x50
        /*004a*/ 	.short	0x0000


	//----- nvinfo : EIATTR_MAXREG_COUNT
	.align		4
        /*004c*/ 	.byte	0x03, 0x1b
        /*004e*/ 	.short	0x00ff


	//----- nvinfo : EIATTR_MERCURY_ISA_VERSION
	.align		4
        /*0050*/ 	.byte	0x03, 0x5f
        /*0052*/ 	.short	0x0101


	//----- nvinfo : EIATTR_VRC_CTA_INIT_COUNT
	.align		4
        /*0054*/ 	.byte	0x02, 0x4a
	.zero		1
	.zero		1


	//----- nvinfo : EIATTR_EXIT_INSTR_OFFSETS
	.align		4
        /*0058*/ 	.byte	0x04, 0x1c
        /*005a*/ 	.short	(.L_198 - .L_197)


	//   ....[0]....
.L_197:
        /*005c*/ 	.word	0x00000070


	//   ....[1]....
        /*0060*/ 	.word	0x00000560


	//   ....[2]....
        /*0064*/ 	.word	0x00000930


	//----- nvinfo : EIATTR_CRS_STACK_SIZE
	.align		4
.L_198:
        /*0068*/ 	.byte	0x04, 0x1e
        /*006a*/ 	.short	(.L_200 - .L_199)
.L_199:
        /*006c*/ 	.word	0x00000000


	//----- nvinfo : EIATTR_CBANK_PARAM_SIZE
	.align		4
.L_200:
        /*0070*/ 	.byte	0x03, 0x19
        /*0072*/ 	.short	0x0018


	//----- nvinfo : EIATTR_PARAM_CBANK
	.align		4
        /*0074*/ 	.byte	0x04, 0x0a
        /*0076*/ 	.short	(.L_202 - .L_201)
	.align		4
.L_201:
        /*0078*/ 	.word	index@(.nv.constant0._Z13copy_with_padPdS_jj)
        /*007c*/ 	.short	0x0380
        /*007e*/ 	.short	0x0018


	//----- nvinfo : EIATTR_SW_WAR
	.align		4
.L_202:
        /*0080*/ 	.byte	0x04, 0x36
        /*0082*/ 	.short	(.L_204 - .L_203)
.L_203:
        /*0084*/ 	.word	0x00000008
.L_204:


//--------------------- .nv.info._Z14bitonicSortGPUPdii --------------------------
	.section	.nv.info._Z14bitonicSortGPUPdii,"",@"SHT_CUDA_INFO"
	.sectionflags	@""
	.align	4


	//----- nvinfo : EIATTR_CUDA_API_VERSION
	.align		4
        /*0000*/ 	.byte	0x04, 0x37
        /*0002*/ 	.short	(.L_206 - .L_205)
.L_205:
        /*0004*/ 	.word	0x00000082


	//----- nvinfo : EIATTR_KPARAM_INFO
	.align		4
.L_206:
        /*0008*/ 	.byte	0x04, 0x17
        /*000a*/ 	.short	(.L_208 - .L_207)
.L_207:
        /*000c*/ 	.word	0x00000000
        /*0010*/ 	.short	0x0002
        /*0012*/ 	.short	0x000c
        /*0014*/ 	.byte	0x00, 0xf0, 0x11, 0x00


	//----- nvinfo : EIATTR_KPARAM_INFO
	.align		4
.L_208:
        /*0018*/ 	.byte	0x04, 0x17
        /*001a*/ 	.short	(.L_210 - .L_209)
.L_209:
        /*001c*/ 	.word	0x00000000
        /*0020*/ 	.short	0x0001
        /*0022*/ 	.short	0x0008
        /*0024*/ 	.byte	0x00, 0xf0, 0x11, 0x00


	//----- nvinfo : EIATTR_KPARAM_INFO
	.align		4
.L_210:
        /*0028*/ 	.byte	0x04, 0x17
        /*002a*/ 	.short	(.L_212 - .L_211)
.L_211:
        /*002c*/ 	.word	0x00000000
        /*0030*/ 	.short	0x0000
        /*0032*/ 	.short	0x0000
        /*0034*/ 	.byte	0x00, 0xf5, 0x21, 0x00


	//----- nvinfo : EIATTR_SPARSE_MMA_MASK
	.align		4
.L_212:
        /*0038*/ 	.byte	0x03, 0x50
        /*003a*/ 	.short	0x0000


	//----- nvinfo : EIATTR_MAXREG_COUNT
	.align		4
        /*003c*/ 	.byte	0x03, 0x1b
        /*003e*/ 	.short	0x00ff


	//----- nvinfo : EIATTR_MERCURY_ISA_VERSION
	.align		4
        /*0040*/ 	.byte	0x03, 0x5f
        /*0042*/ 	.short	0x0101


	//----- nvinfo : EIATTR_VRC_CTA_INIT_COUNT
	.align		4
        /*0044*/ 	.byte	0x02, 0x4a
	.zero		1
	.zero		1


	//----- nvinfo : EIATTR_EXIT_INSTR_OFFSETS
	.align		4
        /*0048*/ 	.byte	0x04, 0x1c
        /*004a*/ 	.short	(.L_214 - .L_213)


	//   ....[0]....
.L_213:
        /*004c*/ 	.word	0x00000080


	//   ....[1]....
        /*0050*/ 	.word	0x00000130


	//   ....[2]....
        /*0054*/ 	.word	0x00000160


	//   ....[3]....
        /*0058*/ 	.word	0x000001d0


	//   ....[4]....
        /*005c*/ 	.word	0x00000200


	//----- nvinfo : EIATTR_CRS_STACK_SIZE
	.align		4
.L_214:
        /*0060*/ 	.byte	0x04, 0x1e
        /*0062*/ 	.short	(.L_216 - .L_215)
.L_215:
        /*0064*/ 	.word	0x00000000


	//----- nvinfo : EIATTR_CBANK_PARAM_SIZE
	.align		4
.L_216:
        /*0068*/ 	.byte	0x03, 0x19
        /*006a*/ 	.short	0x0010


	//----- nvinfo : EIATTR_PARAM_CBANK
	.align		4
        /*006c*/ 	.byte	0x04, 0x0a
        /*006e*/ 	.short	(.L_218 - .L_217)
	.align		4
.L_217:
        /*0070*/ 	.word	index@(.nv.constant0._Z14bitonicSortGPUPdii)
        /*0074*/ 	.short	0x0380
        /*0076*/ 	.short	0x0010


	//----- nvinfo : EIATTR_SW_WAR
	.align		4
.L_218:
        /*0078*/ 	.byte	0x04, 0x36
        /*007a*/ 	.short	(.L_220 - .L_219)
.L_219:
        /*007c*/ 	.word	0x00000008
.L_220:


//--------------------- .nv.info._Z18init_one_on_devicePdi --------------------------
	.section	.nv.info._Z18init_one_on_devicePdi,"",@"SHT_CUDA_INFO"
	.sectionflags	@""
	.align	4


	//----- nvinfo : EIATTR_CUDA_API_VERSION
	.align		4
        /*0000*/ 	.byte	0x04, 0x37
        /*0002*/ 	.short	(.L_222 - .L_221)
.L_221:
        /*0004*/ 	.word	0x00000082


	//----- nvinfo : EIATTR_KPARAM_INFO
	.align		4
.L_222:
        /*0008*/ 	.byte	0x04, 0x17
        /*000a*/ 	.short	(.L_224 - .L_223)
.L_223:
        /*000c*/ 	.word	0x00000000
        /*0010*/ 	.short	0x0001
        /*0012*/ 	.short	0x0008
        /*0014*/ 	.byte	0x00, 0xf0, 0x11, 0x00


	//----- nvinfo : EIATTR_KPARAM_INFO
	.align		4
.L_224:
        /*0018*/ 	.byte	0x04, 0x17
        /*001a*/ 	.short	(.L_226 - .L_225)
.L_225:
        /*001c*/ 	.word	0x00000000
        /*0020*/ 	.short	0x0000
        /*0022*/ 	.short	0x0000
        /*0024*/ 	.byte	0x00, 0xf5, 0x21, 0x00


	//----- nvinfo : EIATTR_SPARSE_MMA_MASK
	.align		4
.L_226:
        /*0028*/ 	.byte	0x03, 0x50
        /*002a*/ 	.short	0x0000


	//----- nvinfo : EIATTR_MAXREG_COUNT
	.align		4
        /*002c*/ 	.byte	0x03, 0x1b
        /*002e*/ 	.short	0x00ff


	//----- nvinfo : EIATTR_MERCURY_ISA_VERSION
	.align		4
        /*0030*/ 	.byte	0x03, 0x5f
        /*0032*/ 	.short	0x0101


	//----- nvinfo : EIATTR_VRC_CTA_INIT_COUNT
	.align		4
        /*0034*/ 	.byte	0x02, 0x4a
	.zero		1
	.zero		1


	//----- nvinfo : EIATTR_EXIT_INSTR_OFFSETS
	.align		4
        /*0038*/ 	.byte	0x04, 0x1c
        /*003a*/ 	.short	(.L_228 - .L_227)


	//   ....[0]....
.L_227:
        /*003c*/ 	.word	0x00000070


	//   ....[1]....
        /*0040*/ 	.word	0x00000130


	//----- nvinfo : EIATTR_CRS_STACK_SIZE
	.align		4
.L_228:
        /*0044*/ 	.byte	0x04, 0x1e
        /*0046*/ 	.short	(.L_230 - .L_229)
.L_229:
        /*0048*/ 	.word	0x00000000


	//----- nvinfo : EIATTR_CBANK_PARAM_SIZE
	.align		4
.L_230:
        /*004c*/ 	.byte	0x03, 0x19
        /*004e*/ 	.short	0x000c


	//----- nvinfo : EIATTR_PARAM_CBANK
	.align		4
        /*0050*/ 	.byte	0x04, 0x0a
        /*0052*/ 	.short	(.L_232 - .L_231)
	.align		4
.L_231:
        /*0054*/ 	.word	index@(.nv.constant0._Z18init_one_on_devicePdi)
        /*0058*/ 	.short	0x0380
        /*005a*/ 	.short	0x000c


	//----- nvinfo : EIATTR_SW_WAR
	.align		4
.L_232:
        /*005c*/ 	.byte	0x04, 0x36
        /*005e*/ 	.short	(.L_234 - .L_233)
.L_233:
        /*0060*/ 	.word	0x00000008
.L_234:


//--------------------- .nv.callgraph             --------------------------
	.section	.nv.callgraph,"",@"SHT_CUDA_CALLGRAPH"
	.align	4
	.sectionentsize	8
	.align		4
        /*0000*/ 	.word	0x00000000
	.align		4
        /*0004*/ 	.word	0xffffffff
	.align		4
        /*0008*/ 	.word	0x00000000
	.align		4
        /*000c*/ 	.word	0xfffffffe
	.align		4
        /*0010*/ 	.word	0x00000000
	.align		4
        /*0014*/ 	.word	0xfffffffd
	.align		4
        /*0018*/ 	.word	0x00000000
	.align		4
        /*001c*/ 	.word	0xfffffffc


//--------------------- .nv.constant4             --------------------------
	.section	.nv.constant4,"a",@progbits
	.align	8
	.align		8
.nv.constant4:
        /*0000*/ 	.dword	precalc_xorwow_matrix
	.align		8
        /*0008*/ 	.dword	precalc_xorwow_offset_matrix
	.align		8
        /*0010*/ 	.dword	mrg32k3aM1
	.align		8
        /*0018*/ 	.dword	mrg32k3aM2
	.align		8
        /*0020*/ 	.dword	mrg32k3aM1SubSeq
	.align		8
        /*0028*/ 	.dword	mrg32k3aM2SubSeq
	.align		8
        /*0030*/ 	.dword	mrg32k3aM1Seq
	.align		8
        /*0038*/ 	.dword	mrg32k3aM2Seq


//--------------------- .nv.constant3             --------------------------
	.section	.nv.constant3,"a",@progbits
	.align	8
.nv.constant3:
	.type		__cr_lgamma_table,@object
	.size		__cr_lgamma_table,(.L_8 - __cr_lgamma_table)
__cr_lgamma_table:
        /*0000*/ 	.byte	0x00, 0x00, 0x00, 0x00, 0x00, 0x00, 0x00, 0x00, 0x00, 0x00, 0x00, 0x00, 0x00, 0x00, 0x00, 0x00
        /*0010*/ 	.byte	0xef, 0x39, 0xfa, 0xfe, 0x42, 0x2e, 0xe6, 0x3f, 0x02, 0x20, 0x2a, 0xfa, 0x0b, 0xab, 0xfc, 0x3f
        /*0020*/ 	.byte	0xf9, 0x2c, 0x92, 0x7c, 0xa7, 0x6c, 0x09, 0x40, 0xc9, 0x79, 0x44, 0x3c, 0x64, 0x26, 0x13, 0x40
        /*0030*/ 	.byte	0xca, 0x01, 0xcf, 0x3a, 0x27, 0x51, 0x1a, 0x40, 0x30, 0xcc, 0x2d, 0xf3, 0xe1, 0x0c, 0x21, 0x40
        /*0040*/ 	.byte	0x0d, 0xb7, 0xfc, 0x82, 0x8e, 0x35, 0x25, 0x40
.L_8:


//--------------------- .text._Z24clamp_weights_after_normPdi --------------------------
	.section	.text._Z24clamp_weights_after_normPdi,"ax",@progbits
	.align	128
        .global         _Z24clamp_weights_after_normPdi
        .type           _Z24clamp_weights_after_normPdi,@function
        .size           _Z24clamp_weights_after_normPdi,(.L_x_263 - _Z24clamp_weights_after_normPdi)
        .other          _Z24clamp_weights_after_normPdi,@"STO_CUDA_ENTRY STV_DEFAULT"
_Z24clamp_weights_after_normPdi:
.text._Z24clamp_weights_after_normPdi:
[----:B------:R-:W-:Y:S01]  /*0000*/  LDC R1, c[0x0][0x37c] ;  /* 0x0000df00ff017b82 */ /* 0x000fe20000000800 */
[----:B------:R-:W0:Y:S01]  /*0010*/  S2R R0, SR_TID.X ;  /* 0x0000000000007919 */ /* 0x000e220000002100 */
[----:B------:R-:W0:Y:S01]  /*0020*/  LDCU UR4, c[0x0][0x360] ;  /* 0x00006c00ff0477ac */ /* 0x000e220008000800 */
[----:B------:R-:W0:Y:S01]  /*0030*/  S2R R3, SR_CTAID.X ;  /* 0x0000000000037919 */ /* 0x000e220000002500 */
[----:B------:R-:W1:Y:S01]  /*0040*/  LDCU UR5, c[0x0][0x388] ;  /* 0x00007100ff0577ac */ /* 0x000e620008000800 */
[----:B0-----:R-:W-:-:S05]  /*0050*/  IMAD R0, R3, UR4, R0 ;  /* 0x0000000403007c24 */ /* 0x001fca000f8e0200 */
[----:B-1----:R-:W-:-:S13]  /*0060*/  ISETP.GE.AND P0, PT, R0, UR5, PT ;  /* 0x0000000500007c0c */ /* 0x002fda000bf06270 */
[----:B------:R-:W-:Y:S05]  /*0070*/  @P0 EXIT ;  /* 0x000000000000094d */ /* 0x000fea0003800000 */
[----:B------:R-:W0:Y:S01]  /*0080*/  LDC.64 R4, c[0x0][0x380] ;  /* 0x0000e000ff047b82 */ /* 0x000e220000000a00 */
[----:B------:R-:W1:Y:S01]  /*0090*/  LDCU UR5, c[0x0][0x370] ;  /* 0x00006e00ff0577ac */ /* 0x000e620008000800 */
[----:B------:R-:W2:Y:S01]  /*00a0*/  LDCU.64 UR6, c[0x0][0x358] ;  /* 0x00006b00ff0677ac */ /* 0x000ea20008000a00 */
[----:B------:R-:W3:Y:S01]  /*00b0*/  LDCU UR8, c[0x0][0x388] ;  /* 0x00007100ff0877ac */ /* 0x000ee20008000800 */
[----:B-1----:R-:W-:-:S12]  /*00c0*/  UIMAD UR4, UR4, UR5, URZ ;  /* 0x00000005040472a4 */ /* 0x002fd8000f8e02ff */
.L_x_0:
[----:B0-----:R-:W-:-:S05]  /*00d0*/  IMAD.WIDE R8, R0, 0x8, R4 ;  /* 0x0000000800087825 */ /* 0x001fca00078e0204 */
[----:B--2---:R-:W2:Y:S01]  /*00e0*/  LDG.E.64 R2, desc[UR6][R8.64] ;  /* 0x0000000608027981 */ /* 0x004ea2000c1e1b00 */
[----:B------:R-:W-:Y:S01]  /*00f0*/  HFMA2 R6, -RZ, RZ, -186.875, -1.4326171875 ;  /* 0xd9d7bdbbff067431 */ /* 0x000fe200000001ff */
[----:B------:R-:W-:Y:S02]  /*0100*/  MOV R7, 0x3ddb7cdf ;  /* 0x3ddb7cdf00077802 */ /* 0x000fe40000000f00 */
[----:B------:R-:W-:-:S04]  /*0110*/  IADD3 R0, PT, PT, R0, UR4, RZ ;  /* 0x0000000400007c10 */ /* 0x000fc8000fffe0ff */
[----:B--2---:R-:W-:-:S14]  /*0120*/  DSETP.GEU.AND P0, PT, R2, R6, PT ;  /* 0x000000060200722a */ /* 0x004fdc0003f0e000 */
[----:B------:R1:W-:Y:S01]  /*0130*/  @!P0 STG.E.64 desc[UR6][R8.64], R6 ;  /* 0x0000000608008986 */ /* 0x0003e2000c101b06 */
[----:B---3--:R-:W-:-:S13]  /*0140*/  ISETP.GE.AND P0, PT, R0, UR8, PT ;  /* 0x0000000800007c0c */ /* 0x008fda000bf06270 */
[----:B-1----:R-:W-:Y:S05]  /*0150*/  @!P0 BRA `(.L_x_0) ;  /* 0xfffffffc00dc8947 */ /* 0x002fea000383ffff */
[----:B------:R-:W-:Y:S05]  /*0160*/  EXIT ;  /* 0x000000000000794d */ /* 0x000fea0003800000 */
.L_x_1:
[----:B------:R-:W-:-:S00]  /*0170*/  BRA `(.L_x_1) ;  /* 0xfffffffc00fc7947 */ /* 0x000fc0000383ffff */
[----:B------:R-:W-:-:S00]  /*0180*/  NOP ;  /* 0x0000000000007918 */ /* 0x000fc00000000000 */
[----:B------:R-:W-:-:S00]  /*0190*/  NOP ;  /* 0x0000000000007918 */ /* 0x000fc00000000000 */
[----:B------:R-:W-:-:S00]  /*01a0*/  NOP ;  /* 0x0000000000007918 */ /* 0x000fc00000000000 */
[----:B------:R-:W-:-:S00]  /*01b0*/  NOP ;  /* 0x0000000000007918 */ /* 0x000fc00000000000 */
[----:B------:R-:W-:-:S00]  /*01c0*/  NOP ;  /* 0x0000000000007918 */ /* 0x000fc00000000000 */
[----:B------:R-:W-:-:S00]  /*01d0*/  NOP ;  /* 0x0000000000007918 */ /* 0x000fc00000000000 */
[----:B------:R-:W-:-:S00]  /*01e0*/  NOP ;  /* 0x0000000000007918 */ /* 0x000fc00000000000 */
[----:B------:R-:W-:-:S00]  /*01f0*/  NOP ;  /* 0x0000000000007918 */ /* 0x000fc00000000000 */
.L_x_263:


//--------------------- .text._Z17normalize_weightsPddi --------------------------
	.section	.text._Z17normalize_weightsPddi,"ax",@progbits
	.align	128
        .global         _Z17normalize_weightsPddi
        .type           _Z17normalize_weightsPddi,@function
        .size           _Z17normalize_weightsPddi,(.L_x_258 - _Z17normalize_weightsPddi)
        .other          _Z17normalize_weightsPddi,@"STO_CUDA_ENTRY STV_DEFAULT"
_Z17normalize_weightsPddi:
.text._Z17normalize_weightsPddi:
        /* <DEDUP_REMOVED lines=10> */
[----:B------:R-:W2:Y:S06]  /*00a0*/  LDCU.64 UR6, c[0x0][0x358] ;  /* 0x00006b00ff0677ac */ /* 0x000eac0008000a00 */
[----:B------:R-:W3:Y:S01]  /*00b0*/  LDC.64 R14, c[0x0][0x388] ;  /* 0x0000e200ff0e7b82 */ /* 0x000ee20000000a00 */
[----:B------:R-:W4:Y:S01]  /*00c0*/  LDCU UR9, c[0x0][0x390] ;  /* 0x00007200ff0977ac */ /* 0x000f220008000800 */
[----:B------:R-:W0:Y:S01]  /*00d0*/  LDCU UR8, c[0x0][0x38c] ;  /* 0x00007180ff0877ac */ /* 0x000e220008000800 */
[----:B-1----:R-:W-:-:S12]  /*00e0*/  UIMAD UR4, UR4, UR5, URZ ;  /* 0x00000005040472a4 */ /* 0x002fd8000f8e02ff */
.L_x_4:
[----:B01----:R-:W-:-:S05]  /*00f0*/  IMAD.WIDE R12, R2, 0x8, R16 ;  /* 0x00000008020c7825 */ /* 0x003fca00078e0210 */
[----:B--2---:R-:W2:Y:S01]  /*0100*/  LDG.E.64 R6, desc[UR6][R12.64] ;  /* 0x000000060c067981 */ /* 0x004ea2000c1e1b00 */
[----:B------:R-:W3:Y:S01]  /*0110*/  MUFU.RCP64H R5, UR8 ;  /* 0x0000000800057d08 */ /* 0x000ee20008001800 */
[----:B------:R-:W-:Y:S01]  /*0120*/  IMAD.MOV.U32 R4, RZ, RZ, 0x1 ;  /* 0x00000001ff047424 */ /* 0x000fe200078e00ff */
[----:B------:R-:W-:Y:S01]  /*0130*/  BSSY.RECONVERGENT B0, `(.L_x_2) ;  /* 0x0000013000007945 */ /* 0x000fe20003800200 */
[----:B------:R-:W-:-:S05]  /*0140*/  VIADD R2, R2, UR4 ;  /* 0x0000000402027c36 */ /* 0x000fca0008000000 */
[----:B----4-:R-:W-:Y:S01]  /*0150*/  ISETP.GE.AND P1, PT, R2, UR9, PT ;  /* 0x0000000902007c0c */ /* 0x010fe2000bf26270 */
[----:B---3--:R-:W-:-:S08]  /*0160*/  DFMA R8, R4, -R14, 1 ;  /* 0x3ff000000408742b */ /* 0x008fd0000000080e */
[----:B------:R-:W-:-:S08]  /*0170*/  DFMA R8, R8, R8, R8 ;  /* 0x000000080808722b */ /* 0x000fd00000000008 */
[----:B------:R-:W-:-:S08]  /*0180*/  DFMA R8, R4, R8, R4 ;  /* 0x000000080408722b */ /* 0x000fd00000000004 */
[----:B------:R-:W-:-:S08]  /*0190*/  DFMA R4, R8, -R14, 1 ;  /* 0x3ff000000804742b */ /* 0x000fd0000000080e */
[----:B------:R-:W-:-:S08]  /*01a0*/  DFMA R4, R8, R4, R8 ;  /* 0x000000040804722b */ /* 0x000fd00000000008 */
[----:B--2---:R-:W-:Y:S01]  /*01b0*/  DMUL R8, R6, R4 ;  /* 0x0000000406087228 */ /* 0x004fe20000000000 */
[----:B------:R-:W-:-:S07]  /*01c0*/  FSETP.GEU.AND P2, PT, |R7|, 6.5827683646048100446e-37, PT ;  /* 0x036000000700780b */ /* 0x000fce0003f4e200 */
[----:B------:R-:W-:-:S08]  /*01d0*/  DFMA R10, R8, -R14, R6 ;  /* 0x8000000e080a722b */ /* 0x000fd00000000006 */
[----:B------:R-:W-:-:S10]  /*01e0*/  DFMA R4, R4, R10, R8 ;  /* 0x0000000a0404722b */ /* 0x000fd40000000008 */
[----:B------:R-:W-:-:S05]  /*01f0*/  FFMA R0, RZ, UR8, R5 ;  /* 0x00000008ff007c23 */ /* 0x000fca0008000005 */
[----:B------:R-:W-:-:S13]  /*0200*/  FSETP.GT.AND P0, PT, |R0|, 1.469367938527859385e-39, PT ;  /* 0x001000000000780b */ /* 0x000fda0003f04200 */
[----:B------:R-:W-:Y:S05]  /*0210*/  @P0 BRA P2, `(.L_x_3) ;  /* 0x0000000000100947 */ /* 0x000fea0001000000 */
[----:B------:R-:W-:-:S07]  /*0220*/  MOV R0, 0x240 ;  /* 0x0000024000007802 */ /* 0x000fce0000000f00 */
[----:B------:R-:W-:Y:S05]  /*0230*/  CALL.REL.NOINC `($__internal_0_$__cuda_sm20_div_rn_f64_full) ;  /* 0x0000000000187944 */ /* 0x000fea0003c00000 */
[----:B------:R-:W-:Y:S02]  /*0240*/  IMAD.MOV.U32 R4, RZ, RZ, R3 ;  /* 0x000000ffff047224 */ /* 0x000fe400078e0003 */
[----:B------:R-:W-:-:S07]  /*0250*/  IMAD.MOV.U32 R5, RZ, RZ, R6 ;  /* 0x000000ffff057224 */ /* 0x000fce00078e0006 */
.L_x_3:
[----:B------:R-:W-:Y:S05]  /*0260*/  BSYNC.RECONVERGENT B0 ;  /* 0x0000000000007941 */ /* 0x000fea0003800200 */
.L_x_2:
[----:B------:R1:W-:Y:S01]  /*0270*/  STG.E.64 desc[UR6][R12.64], R4 ;  /* 0x000000040c007986 */ /* 0x0003e2000c101b06 */
[----:B------:R-:W-:Y:S05]  /*0280*/  @!P1 BRA `(.L_x_4) ;  /* 0xfffffffc00989947 */ /* 0x000fea000383ffff */
[----:B------:R-:W-:Y:S05]  /*0290*/  EXIT ;  /* 0x000000000000794d */ /* 0x000fea0003800000 */
        .weak           $__internal_0_$__cuda_sm20_div_rn_f64_full
        .type           $__internal_0_$__cuda_sm20_div_rn_f64_full,@function
        .size           $__internal_0_$__cuda_sm20_div_rn_f64_full,(.L_x_258 - $__internal_0_$__cuda_sm20_div_rn_f64_full)
$__internal_0_$__cuda_sm20_div_rn_f64_full:
[----:B------:R-:W0:Y:S01]  /*02a0*/  LDC.64 R10, c[0x0][0x388] ;  /* 0x0000e200ff0a7b82 */ /* 0x000e220000000a00 */
[----:B------:R-:W-:Y:S01]  /*02b0*/  IMAD.MOV.U32 R20, RZ, RZ, 0x1 ;  /* 0x00000001ff147424 */ /* 0x000fe200078e00ff */
[C---:B------:R-:W-:Y:S01]  /*02c0*/  FSETP.GEU.AND P3, PT, |R7|.reuse, 1.469367938527859385e-39, PT ;  /* 0x001000000700780b */ /* 0x040fe20003f6e200 */
[----:B------:R-:W-:Y:S01]  /*02d0*/  BSSY.RECONVERGENT B1, `(.L_x_5) ;  /* 0x0000052000017945 */ /* 0x000fe20003800200 */
[----:B------:R-:W-:-:S05]  /*02e0*/  LOP3.LUT R3, R7, 0x7ff00000, RZ, 0xc0, !PT ;  /* 0x7ff0000007037812 */ /* 0x000fca00078ec0ff */
[----:B------:R-:W-:Y:S01]  /*02f0*/  IMAD.MOV.U32 R26, RZ, RZ, R3 ;  /* 0x000000ffff1a7224 */ /* 0x000fe200078e0003 */
[C---:B0-----:R-:W-:Y:S02]  /*0300*/  FSETP.GEU.AND P0, PT, |R11|.reuse, 1.469367938527859385e-39, PT ;  /* 0x001000000b00780b */ /* 0x041fe40003f0e200 */
[----:B------:R-:W-:-:S04]  /*0310*/  LOP3.LUT R8, R11, 0x800fffff, RZ, 0xc0, !PT ;  /* 0x800fffff0b087812 */ /* 0x000fc800078ec0ff */
[----:B------:R-:W-:Y:S01]  /*0320*/  LOP3.LUT R9, R8, 0x3ff00000, RZ, 0xfc, !PT ;  /* 0x3ff0000008097812 */ /* 0x000fe200078efcff */
[----:B------:R-:W-:-:S06]  /*0330*/  IMAD.MOV.U32 R8, RZ, RZ, R10 ;  /* 0x000000ffff087224 */ /* 0x000fcc00078e000a */
[----:B------:R-:W0:Y:S02]  /*0340*/  @!P0 LDC.64 R4, c[0x0][0x388] ;  /* 0x0000e200ff048b82 */ /* 0x000e240000000a00 */
[----:B0-----:R-:W-:-:S06]  /*0350*/  @!P0 DMUL R8, R4, 8.98846567431157953865e+307 ;  /* 0x7fe0000004088828 */ /* 0x001fcc0000000000 */
[----:B------:R-:W0:Y:S02]  /*0360*/  MUFU.RCP64H R21, R9 ;  /* 0x0000000900157308 */ /* 0x000e240000001800 */
[----:B0-----:R-:W-:-:S08]  /*0370*/  DFMA R4, R20, -R8, 1 ;  /* 0x3ff000001404742b */ /* 0x001fd00000000808 */
[----:B------:R-:W-:Y:S01]  /*0380*/  DFMA R18, R4, R4, R4 ;  /* 0x000000040412722b */ /* 0x000fe20000000004 */
[----:B------:R-:W-:Y:S01]  /*0390*/  LOP3.LUT R4, R11, 0x7ff00000, RZ, 0xc0, !PT ;  /* 0x7ff000000b047812 */ /* 0x000fe200078ec0ff */
[----:B------:R-:W-:-:S03]  /*03a0*/  IMAD.MOV.U32 R5, RZ, RZ, 0x1ca00000 ;  /* 0x1ca00000ff057424 */ /* 0x000fc600078e00ff */
[----:B------:R-:W-:-:S03]  /*03b0*/  ISETP.GE.U32.AND P2, PT, R3, R4, PT ;  /* 0x000000040300720c */ /* 0x000fc60003f46070 */
[----:B------:R-:W-:Y:S01]  /*03c0*/  DFMA R20, R20, R18, R20 ;  /* 0x000000121414722b */ /* 0x000fe20000000014 */
[----:B------:R-:W-:Y:S01]  /*03d0*/  SEL R5, R5, 0x63400000, !P2 ;  /* 0x6340000005057807 */ /* 0x000fe20005000000 */
[----:B------:R-:W-:-:S03]  /*03e0*/  IMAD.MOV.U32 R18, RZ, RZ, R6 ;  /* 0x000000ffff127224 */ /* 0x000fc600078e0006 */
[----:B------:R-:W-:-:S03]  /*03f0*/  @!P3 LOP3.LUT R24, R5, 0x80000000, R7, 0xf8, !PT ;  /* 0x800000000518b812 */ /* 0x000fc600078ef807 */
[----:B------:R-:W-:Y:S01]  /*0400*/  DFMA R22, R20, -R8, 1 ;  /* 0x3ff000001416742b */ /* 0x000fe20000000808 */
[----:B------:R-:W-:Y:S02]  /*0410*/  LOP3.LUT R19, R5, 0x800fffff, R7, 0xf8, !PT ;  /* 0x800fffff05137812 */ /* 0x000fe400078ef807 */
[----:B------:R-:W-:Y:S01]  /*0420*/  @!P3 LOP3.LUT R25, R24, 0x100000, RZ, 0xfc, !PT ;  /* 0x001000001819b812 */ /* 0x000fe200078efcff */
[----:B------:R-:W-:-:S04]  /*0430*/  @!P3 IMAD.MOV.U32 R24, RZ, RZ, RZ ;  /* 0x000000ffff18b224 */ /* 0x000fc800078e00ff */
[----:B------:R-:W-:Y:S02]  /*0440*/  DFMA R20, R20, R22, R20 ;  /* 0x000000161414722b */ /* 0x000fe40000000014 */
[----:B------:R-:W-:-:S08]  /*0450*/  @!P3 DFMA R18, R18, 2, -R24 ;  /* 0x400000001212b82b */ /* 0x000fd00000000818 */
[----:B------:R-:W-:Y:S02]  /*0460*/  DMUL R22, R20, R18 ;  /* 0x0000001214167228 */ /* 0x000fe40000000000 */
[----:B------:R-:W-:-:S06]  /*0470*/  @!P3 LOP3.LUT R26, R19, 0x7ff00000, RZ, 0xc0, !PT ;  /* 0x7ff00000131ab812 */ /* 0x000fcc00078ec0ff */
[----:B------:R-:W-:-:S08]  /*0480*/  DFMA R24, R22, -R8, R18 ;  /* 0x800000081618722b */ /* 0x000fd00000000012 */
[----:B------:R-:W-:Y:S01]  /*0490*/  DFMA R24, R20, R24, R22 ;  /* 0x000000181418722b */ /* 0x000fe20000000016 */
[----:B------:R-:W-:Y:S01]  /*04a0*/  IMAD.MOV.U32 R21, RZ, RZ, R4 ;  /* 0x000000ffff157224 */ /* 0x000fe200078e0004 */
[----:B------:R-:W-:Y:S01]  /*04b0*/  @!P0 LOP3.LUT R21, R9, 0x7ff00000, RZ, 0xc0, !PT ;  /* 0x7ff0000009158812 */ /* 0x000fe200078ec0ff */
[----:B------:R-:W-:-:S04]  /*04c0*/  VIADD R20, R26, 0xffffffff ;  /* 0xffffffff1a147836 */ /* 0x000fc80000000000 */
[----:B------:R-:W-:Y:S01]  /*04d0*/  VIADD R22, R21, 0xffffffff ;  /* 0xffffffff15167836 */ /* 0x000fe20000000000 */
[----:B------:R-:W-:-:S04]  /*04e0*/  ISETP.GT.U32.AND P0, PT, R20, 0x7feffffe, PT ;  /* 0x7feffffe1400780c */ /* 0x000fc80003f04070 */
[----:B------:R-:W-:-:S13]  /*04f0*/  ISETP.GT.U32.OR P0, PT, R22, 0x7feffffe, P0 ;  /* 0x7feffffe1600780c */ /* 0x000fda0000704470 */
[----:B------:R-:W-:Y:S05]  /*0500*/  @P0 BRA `(.L_x_6) ;  /* 0x0000000000600947 */ /* 0x000fea0003800000 */
[----:B------:R-:W-:Y:S01]  /*0510*/  VIADDMNMX R3, R3, -R4, 0xb9600000, !PT ;  /* 0xb960000003037446 */ /* 0x000fe20007800904 */
[----:B------:R-:W-:-:S03]  /*0520*/  IMAD.MOV.U32 R6, RZ, RZ, RZ ;  /* 0x000000ffff067224 */ /* 0x000fc600078e00ff */
[----:B------:R-:W-:-:S05]  /*0530*/  VIMNMX R4, PT, PT, R3, 0x46a00000, PT ;  /* 0x46a0000003047848 */ /* 0x000fca0003fe0100 */
[----:B------:R-:W-:-:S04]  /*0540*/  IMAD.IADD R3, R4, 0x1, -R5 ;  /* 0x0000000104037824 */ /* 0x000fc800078e0a05 */
[----:B------:R-:W-:-:S06]  /*0550*/  VIADD R7, R3, 0x7fe00000 ;  /* 0x7fe0000003077836 */ /* 0x000fcc0000000000 */
[----:B------:R-:W-:-:S10]  /*0560*/  DMUL R4, R24, R6 ;  /* 0x0000000618047228 */ /* 0x000fd40000000000 */
[----:B------:R-:W-:-:S13]  /*0570*/  FSETP.GTU.AND P0, PT, |R5|, 1.469367938527859385e-39, PT ;  /* 0x001000000500780b */ /* 0x000fda0003f0c200 */
[----:B------:R-:W-:Y:S05]  /*0580*/  @P0 BRA `(.L_x_7) ;  /* 0x0000000000980947 */ /* 0x000fea0003800000 */
[----:B------:R-:W-:Y:S01]  /*0590*/  DFMA R8, R24, -R8, R18 ;  /* 0x800000081808722b */ /* 0x000fe20000000012 */
[----:B------:R-:W-:-:S09]  /*05a0*/  IMAD.MOV.U32 R6, RZ, RZ, RZ ;  /* 0x000000ffff067224 */ /* 0x000fd200078e00ff */
[C---:B------:R-:W-:Y:S02]  /*05b0*/  FSETP.NEU.AND P0, PT, R9.reuse, RZ, PT ;  /* 0x000000ff0900720b */ /* 0x040fe40003f0d000 */
[----:B------:R-:W-:-:S04]  /*05c0*/  LOP3.LUT R11, R9, 0x80000000, R11, 0x48, !PT ;  /* 0x80000000090b7812 */ /* 0x000fc800078e480b */
[----:B------:R-:W-:-:S07]  /*05d0*/  LOP3.LUT R7, R11, R7, RZ, 0xfc, !PT ;  /* 0x000000070b077212 */ /* 0x000fce00078efcff */
[----:B------:R-:W-:Y:S05]  /*05e0*/  @!P0 BRA `(.L_x_7) ;  /* 0x0000000000808947 */ /* 0x000fea0003800000 */
[----:B------:R-:W-:Y:S01]  /*05f0*/  IMAD.MOV R9, RZ, RZ, -R3 ;  /* 0x000000ffff097224 */ /* 0x000fe200078e0a03 */
[----:B------:R-:W-:Y:S01]  /*0600*/  DMUL.RP R6, R24, R6 ;  /* 0x0000000618067228 */ /* 0x000fe20000008000 */
[----:B------:R-:W-:Y:S01]  /*0610*/  IMAD.MOV.U32 R8, RZ, RZ, RZ ;  /* 0x000000ffff087224 */ /* 0x000fe200078e00ff */
[----:B------:R-:W-:-:S05]  /*0620*/  IADD3 R3, PT, PT, -R3, -0x43300000, RZ ;  /* 0xbcd0000003037810 */ /* 0x000fca0007ffe1ff */
[----:B------:R-:W-:-:S03]  /*0630*/  DFMA R8, R4, -R8, R24 ;  /* 0x800000080408722b */ /* 0x000fc60000000018 */
[----:B------:R-:W-:-:S07]  /*0640*/  LOP3.LUT R11, R7, R11, RZ, 0x3c, !PT ;  /* 0x0000000b070b7212 */ /* 0x000fce00078e3cff */
[----:B------:R-:W-:-:S04]  /*0650*/  FSETP.NEU.AND P0, PT, |R9|, R3, PT ;  /* 0x000000030900720b */ /* 0x000fc80003f0d200 */
[----:B------:R-:W-:Y:S02]  /*0660*/  FSEL R4, R6, R4, !P0 ;  /* 0x0000000406047208 */ /* 0x000fe40004000000 */
[----:B------:R-:W-:Y:S01]  /*0670*/  FSEL R5, R11, R5, !P0 ;  /* 0x000000050b057208 */ /* 0x000fe20004000000 */
[----:B------:R-:W-:Y:S06]  /*0680*/  BRA `(.L_x_7) ;  /* 0x0000000000587947 */ /* 0x000fec0003800000 */
.L_x_6:
[----:B------:R-:W-:-:S14]  /*0690*/  DSETP.NAN.AND P0, PT, R6, R6, PT ;  /* 0x000000060600722a */ /* 0x000fdc0003f08000 */
[----:B------:R-:W-:Y:S05]  /*06a0*/  @P0 BRA `(.L_x_8) ;  /* 0x0000000000480947 */ /* 0x000fea0003800000 */
[----:B------:R-:W0:Y:S02]  /*06b0*/  LDC.64 R4, c[0x0][0x388] ;  /* 0x0000e200ff047b82 */ /* 0x000e240000000a00 */
[----:B0-----:R-:W-:-:S14]  /*06c0*/  DSETP.NAN.AND P0, PT, R4, R4, PT ;  /* 0x000000040400722a */ /* 0x001fdc0003f08000 */
[----:B------:R-:W-:Y:S05]  /*06d0*/  @P0 BRA `(.L_x_9) ;  /* 0x0000000000300947 */ /* 0x000fea0003800000 */
[----:B------:R-:W-:Y:S01]  /*06e0*/  ISETP.NE.AND P0, PT, R26, R21, PT ;  /* 0x000000151a00720c */ /* 0x000fe20003f05270 */
[----:B------:R-:W-:Y:S02]  /*06f0*/  IMAD.MOV.U32 R4, RZ, RZ, 0x0 ;  /* 0x00000000ff047424 */ /* 0x000fe400078e00ff */
[----:B------:R-:W-:-:S10]  /*0700*/  IMAD.MOV.U32 R5, RZ, RZ, -0x80000 ;  /* 0xfff80000ff057424 */ /* 0x000fd400078e00ff */
[----:B------:R-:W-:Y:S05]  /*0710*/  @!P0 BRA `(.L_x_7) ;  /* 0x0000000000348947 */ /* 0x000fea0003800000 */
[----:B------:R-:W-:Y:S02]  /*0720*/  ISETP.NE.AND P0, PT, R26, 0x7ff00000, PT ;  /* 0x7ff000001a00780c */ /* 0x000fe40003f05270 */
[----:B------:R-:W-:Y:S02]  /*0730*/  LOP3.LUT R5, R7, 0x80000000, R11, 0x48, !PT ;  /* 0x8000000007057812 */ /* 0x000fe400078e480b */
[----:B------:R-:W-:-:S13]  /*0740*/  ISETP.EQ.OR P0, PT, R21, RZ, !P0 ;  /* 0x000000ff1500720c */ /* 0x000fda0004702670 */
[----:B------:R-:W-:Y:S01]  /*0750*/  @P0 LOP3.LUT R3, R5, 0x7ff00000, RZ, 0xfc, !PT ;  /* 0x7ff0000005030812 */ /* 0x000fe200078efcff */
[----:B------:R-:W-:Y:S02]  /*0760*/  @!P0 IMAD.MOV.U32 R4, RZ, RZ, RZ ;  /* 0x000000ffff048224 */ /* 0x000fe400078e00ff */
[----:B------:R-:W-:Y:S02]  /*0770*/  @P0 IMAD.MOV.U32 R4, RZ, RZ, RZ ;  /* 0x000000ffff040224 */ /* 0x000fe400078e00ff */
[----:B------:R-:W-:Y:S01]  /*0780*/  @P0 IMAD.MOV.U32 R5, RZ, RZ, R3 ;  /* 0x000000ffff050224 */ /* 0x000fe200078e0003 */
[----:B------:R-:W-:Y:S06]  /*0790*/  BRA `(.L_x_7) ;  /* 0x0000000000147947 */ /* 0x000fec0003800000 */
.L_x_9:
[----:B------:R-:W-:Y:S01]  /*07a0*/  LOP3.LUT R5, R11, 0x80000, RZ, 0xfc, !PT ;  /* 0x000800000b057812 */ /* 0x000fe200078efcff */
[----:B------:R-:W-:Y:S01]  /*07b0*/  IMAD.MOV.U32 R4, RZ, RZ, R10 ;  /* 0x000000ffff047224 */ /* 0x000fe200078e000a */
[----:B------:R-:W-:Y:S06]  /*07c0*/  BRA `(.L_x_7) ;  /* 0x0000000000087947 */ /* 0x000fec0003800000 */
.L_x_8:
[----:B------:R-:W-:Y:S01]  /*07d0*/  LOP3.LUT R5, R7, 0x80000, RZ, 0xfc, !PT ;  /* 0x0008000007057812 */ /* 0x000fe200078efcff */
[----:B------:R-:W-:-:S07]  /*07e0*/  IMAD.MOV.U32 R4, RZ, RZ, R6 ;  /* 0x000000ffff047224 */ /* 0x000fce00078e0006 */
.L_x_7:
[----:B------:R-:W-:Y:S05]  /*07f0*/  BSYNC.RECONVERGENT B1 ;  /* 0x0000000000017941 */ /* 0x000fea0003800200 */
.L_x_5:
[----:B------:R-:W-:Y:S02]  /*0800*/  IMAD.MOV.U32 R3, RZ, RZ, R4 ;  /* 0x000000ffff037224 */ /* 0x000fe400078e0004 */
[----:B------:R-:W-:Y:S02]  /*0810*/  IMAD.MOV.U32 R6, RZ, RZ, R5 ;  /* 0x000000ffff067224 */ /* 0x000fe400078e0005 */
[----:B------:R-:W-:Y:S02]  /*0820*/  IMAD.MOV.U32 R4, RZ, RZ, R0 ;  /* 0x000000ffff047224 */ /* 0x000fe400078e0000 */
[----:B------:R-:W-:-:S04]  /*0830*/  IMAD.MOV.U32 R5, RZ, RZ, 0x0 ;  /* 0x00000000ff057424 */ /* 0x000fc800078e00ff */
[----:B------:R-:W-:Y:S05]  /*0840*/  RET.REL.NODEC R4 `(_Z17normalize_weightsPddi) ;  /* 0xfffffff404ec7950 */ /* 0x000fea0003c3ffff */
.L_x_10:
        /* <DEDUP_REMOVED lines=11> */
.L_x_258:


//--------------------- .text._Z19array_sum_blockwisePdiS_ --------------------------
	.section	.text._Z19array_sum_blockwisePdiS_,"ax",@progbits
	.align	128
        .global         _Z19array_sum_blockwisePdiS_
        .type           _Z19array_sum_blockwisePdiS_,@function
        .size           _Z19array_sum_blockwisePdiS_,(.L_x_265 - _Z19array_sum_blockwisePdiS_)
        .other          _Z19array_sum_blockwisePdiS_,@"STO_CUDA_ENTRY STV_DEFAULT"
_Z19array_sum_blockwisePdiS_:
.text._Z19array_sum_blockwisePdiS_:
[----:B------:R-:W-:Y:S01]  /*0000*/  LDC R1, c[0x0][0x37c] ;  /* 0x0000df00ff017b82 */ /* 0x000fe20000000800 */
[----:B------:R-:W0:Y:S01]  /*0010*/  S2R R9, SR_TID.X ;  /* 0x0000000000097919 */ /* 0x000e220000002100 */
[----:B------:R-:W1:Y:S01]  /*0020*/  LDCU UR4, c[0x0][0x360] ;  /* 0x00006c00ff0477ac */ /* 0x000e620008000800 */
[----:B------:R-:W-:Y:S01]  /*0030*/  BSSY.RECONVERGENT B0, `(.L_x_11) ;  /* 0x0000013000007945 */ /* 0x000fe20003800200 */
[----:B------:R-:W-:Y:S01]  /*0040*/  CS2R R2, SRZ ;  /* 0x0000000000027805 */ /* 0x000fe2000001ff00 */
[----:B------:R-:W0:Y:S01]  /*0050*/  S2R R10, SR_CTAID.X ;  /* 0x00000000000a7919 */ /* 0x000e220000002500 */
[----:B------:R-:W2:Y:S01]  /*0060*/  LDCU UR5, c[0x0][0x388] ;  /* 0x00007100ff0577ac */ /* 0x000ea20008000800 */
[----:B------:R-:W3:Y:S01]  /*0070*/  LDCU.64 UR6, c[0x0][0x358] ;  /* 0x00006b00ff0677ac */ /* 0x000ee20008000a00 */
[----:B-1----:R-:W-:Y:S02]  /*0080*/  IMAD.U32 R8, RZ, RZ, UR4 ;  /* 0x00000004ff087e24 */ /* 0x002fe4000f8e00ff */
[----:B0-----:R-:W-:-:S05]  /*0090*/  IMAD R0, R10, UR4, R9 ;  /* 0x000000040a007c24 */ /* 0x001fca000f8e0209 */
[----:B--2---:R-:W-:-:S13]  /*00a0*/  ISETP.GE.AND P0, PT, R0, UR5, PT ;  /* 0x0000000500007c0c */ /* 0x004fda000bf06270 */
[----:B---3--:R-:W-:Y:S05]  /*00b0*/  @P0 BRA `(.L_x_12) ;  /* 0x0000000000280947 */ /* 0x008fea0003800000 */
[----:B------:R-:W0:Y:S01]  /*00c0*/  LDC.64 R6, c[0x0][0x380] ;  /* 0x0000e000ff067b82 */ /* 0x000e220000000a00 */
[----:B------:R-:W1:Y:S01]  /*00d0*/  LDCU UR4, c[0x0][0x370] ;  /* 0x00006e00ff0477ac */ /* 0x000e620008000800 */
[----:B------:R-:W-:Y:S01]  /*00e0*/  CS2R R2, SRZ ;  /* 0x0000000000027805 */ /* 0x000fe2000001ff00 */
[----:B-1----:R-:W-:-:S07]  /*00f0*/  IMAD R11, R8, UR4, RZ ;  /* 0x00000004080b7c24 */ /* 0x002fce000f8e02ff */
.L_x_13:
[----:B0-----:R-:W-:-:S06]  /*0100*/  IMAD.WIDE R4, R0, 0x8, R6 ;  /* 0x0000000800047825 */ /* 0x001fcc00078e0206 */
[----:B------:R-:W2:Y:S01]  /*0110*/  LDG.E.64 R4, desc[UR6][R4.64] ;  /* 0x0000000604047981 */ /* 0x000ea2000c1e1b00 */
[----:B------:R-:W-:-:S05]  /*0120*/  IMAD.IADD R0, R11, 0x1, R0 ;  /* 0x000000010b007824 */ /* 0x000fca00078e0200 */
[----:B------:R-:W-:Y:S01]  /*0130*/  ISETP.GE.AND P0, PT, R0, UR5, PT ;  /* 0x0000000500007c0c */ /* 0x000fe2000bf06270 */
[----:B--2---:R-:W-:-:S12]  /*0140*/  DADD R2, R4, R2 ;  /* 0x0000000004027229 */ /* 0x004fd80000000002 */
[----:B------:R-:W-:Y:S05]  /*0150*/  @!P0 BRA `(.L_x_13) ;  /* 0xfffffffc00e88947 */ /* 0x000fea000383ffff */
.L_x_12:
[----:B------:R-:W-:Y:S05]  /*0160*/  BSYNC.RECONVERGENT B0 ;  /* 0x0000000000007941 */ /* 0x000fea0003800200 */
.L_x_11:
[----:B------:R-:W0:Y:S01]  /*0170*/  S2UR UR5, SR_CgaCtaId ;  /* 0x00000000000579c3 */ /* 0x000e220000008800 */
[----:B------:R-:W-:Y:S01]  /*0180*/  UMOV UR4, 0x400 ;  /* 0x0000040000047882 */ /* 0x000fe20000000000 */
[----:B------:R-:W-:Y:S02]  /*0190*/  ISETP.GE.U32.AND P1, PT, R8, 0x2, PT ;  /* 0x000000020800780c */ /* 0x000fe40003f26070 */
[----:B------:R-:W-:Y:S01]  /*01a0*/  ISETP.NE.AND P0, PT, R9, RZ, PT ;  /* 0x000000ff0900720c */ /* 0x000fe20003f05270 */
[----:B0-----:R-:W-:-:S06]  /*01b0*/  ULEA UR4, UR5, UR4, 0x18 ;  /* 0x0000000405047291 */ /* 0x001fcc000f8ec0ff */
[----:B------:R-:W-:-:S05]  /*01c0*/  LEA R7, R9, UR4, 0x3 ;  /* 0x0000000409077c11 */ /* 0x000fca000f8e18ff */
[----:B------:R0:W-:Y:S01]  /*01d0*/  STS.64 [R7], R2 ;  /* 0x0000000207007388 */ /* 0x0001e20000000a00 */
[----:B------:R-:W-:Y:S06]  /*01e0*/  BAR.SYNC.DEFER_BLOCKING 0x0 ;  /* 0x0000000000007b1d */ /* 0x000fec0000010000 */
[----:B------:R-:W-:Y:S05]  /*01f0*/  @!P1 BRA `(.L_x_14) ;  /* 0x00000000002c9947 */ /* 0x000fea0003800000 */
.L_x_15:
[----:B------:R-:W-:-:S04]  /*0200*/  SHF.R.U32.HI R6, RZ, 0x1, R8 ;  /* 0x00000001ff067819 */ /* 0x000fc80000011608 */
[----:B------:R-:W-:-:S13]  /*0210*/  ISETP.GE.U32.AND P1, PT, R9, R6, PT ;  /* 0x000000060900720c */ /* 0x000fda0003f26070 */
[----:B------:R-:W-:Y:S01]  /*0220*/  @!P1 IMAD R0, R6, 0x8, R7 ;  /* 0x0000000806009824 */ /* 0x000fe200078e0207 */
[----:B------:R-:W-:Y:S04]  /*0230*/  @!P1 LDS.64 R4, [R7] ;  /* 0x0000000007049984 */ /* 0x000fe80000000a00 */
[----:B0-----:R-:W0:Y:S02]  /*0240*/  @!P1 LDS.64 R2, [R0] ;  /* 0x0000000000029984 */ /* 0x001e240000000a00 */
[----:B0-----:R-:W-:-:S07]  /*0250*/  @!P1 DADD R2, R2, R4 ;  /* 0x0000000002029229 */ /* 0x001fce0000000004 */
[----:B------:R1:W-:Y:S01]  /*0260*/  @!P1 STS.64 [R7], R2 ;  /* 0x0000000207009388 */ /* 0x0003e20000000a00 */
[----:B------:R-:W-:Y:S01]  /*0270*/  BAR.SYNC.DEFER_BLOCKING 0x0 ;  /* 0x0000000000007b1d */ /* 0x000fe20000010000 */
[----:B------:R-:W-:Y:S01]  /*0280*/  ISETP.GT.U32.AND P1, PT, R8, 0x3, PT ;  /* 0x000000030800780c */ /* 0x000fe20003f24070 */
[----:B------:R-:W-:-:S12]  /*0290*/  IMAD.MOV.U32 R8, RZ, RZ, R6 ;  /* 0x000000ffff087224 */ /* 0x000fd800078e0006 */
[----:B-1----:R-:W-:Y:S05]  /*02a0*/  @P1 BRA `(.L_x_15) ;  /* 0xfffffffc00d41947 */ /* 0x002fea000383ffff */
.L_x_14:
[----:B------:R-:W-:Y:S05]  /*02b0*/  @P0 EXIT ;  /* 0x000000000000094d */ /* 0x000fea0003800000 */
[----:B------:R-:W1:Y:S01]  /*02c0*/  S2UR UR5, SR_CgaCtaId ;  /* 0x00000000000579c3 */ /* 0x000e620000008800 */
[----:B------:R-:W-:-:S07]  /*02d0*/  UMOV UR4, 0x400 ;  /* 0x0000040000047882 */ /* 0x000fce0000000000 */
[----:B------:R-:W2:Y:S01]  /*02e0*/  LDC.64 R4, c[0x0][0x390] ;  /* 0x0000e400ff047b82 */ /* 0x000ea20000000a00 */
[----:B-1----:R-:W-:Y:S01]  /*02f0*/  ULEA UR4, UR5, UR4, 0x18 ;  /* 0x0000000405047291 */ /* 0x002fe2000f8ec0ff */
[----:B--2---:R-:W-:-:S08]  /*0300*/  IMAD.WIDE.U32 R4, R10, 0x8, R4 ;  /* 0x000000080a047825 */ /* 0x004fd000078e0004 */
[----:B0-----:R-:W0:Y:S04]  /*0310*/  LDS.64 R2, [UR4] ;  /* 0x00000004ff027984 */ /* 0x001e280008000a00 */
[----:B0-----:R-:W-:Y:S01]  /*0320*/  STG.E.64 desc[UR6][R4.64], R2 ;  /* 0x0000000204007986 */ /* 0x001fe2000c101b06 */
[----:B------:R-:W-:Y:S05]  /*0330*/  EXIT ;  /* 0x000000000000794d */ /* 0x000fea0003800000 */
.L_x_16:
        /* <DEDUP_REMOVED lines=12> */
.L_x_265:


//--------------------- .text._Z13update_weightPiS_S_S_S_PdS0_i --------------------------
	.section	.text._Z13update_weightPiS_S_S_S_PdS0_i,"ax",@progbits
	.align	128
        .global         _Z13update_weightPiS_S_S_S_PdS0_i
        .type           _Z13update_weightPiS_S_S_S_PdS0_i,@function
        .size           _Z13update_weightPiS_S_S_S_PdS0_i,(.L_x_266 - _Z13update_weightPiS_S_S_S_PdS0_i)
        .other          _Z13update_weightPiS_S_S_S_PdS0_i,@"STO_CUDA_ENTRY STV_DEFAULT"
_Z13update_weightPiS_S_S_S_PdS0_i:
.text._Z13update_weightPiS_S_S_S_PdS0_i:
        /* <DEDUP_REMOVED lines=8> */
[----:B------:R-:W0:Y:S01]  /*0080*/  LDCU UR5, c[0x0][0x370] ;  /* 0x00006e00ff0577ac */ /* 0x000e220008000800 */
[----:B------:R-:W1:Y:S01]  /*0090*/  LDCU.64 UR6, c[0x0][0x358] ;  /* 0x00006b00ff0677ac */ /* 0x000e620008000a00 */
[----:B0-----:R-:W-:-:S12]  /*00a0*/  UIMAD UR4, UR4, UR5, URZ ;  /* 0x00000005040472a4 */ /* 0x001fd8000f8e02ff */
.L_x_23:
[----:B0-----:R-:W0:Y:S08]  /*00b0*/  LDC.64 R4, c[0x0][0x398] ;  /* 0x0000e600ff047b82 */ /* 0x001e300000000a00 */
[----:B------:R-:W2:Y:S08]  /*00c0*/  LDC.64 R8, c[0x0][0x390] ;  /* 0x0000e400ff087b82 */ /* 0x000eb00000000a00 */
[----:B------:R-:W3:Y:S01]  /*00d0*/  LDC.64 R6, c[0x0][0x3a0] ;  /* 0x0000e800ff067b82 */ /* 0x000ee20000000a00 */
[----:B0-----:R-:W-:-:S05]  /*00e0*/  IMAD.WIDE R4, R2, 0x4, R4 ;  /* 0x0000000402047825 */ /* 0x001fca00078e0204 */
[----:B-1----:R-:W2:Y:S01]  /*00f0*/  LDG.E R3, desc[UR6][R4.64] ;  /* 0x0000000604037981 */ /* 0x002ea2000c1e1900 */
[----:B---3--:R-:W-:-:S05]  /*0100*/  IMAD.WIDE R6, R2, 0x4, R6 ;  /* 0x0000000402067825 */ /* 0x008fca00078e0206 */
[----:B------:R0:W5:Y:S01]  /*0110*/  LDG.E R11, desc[UR6][R6.64] ;  /* 0x00000006060b7981 */ /* 0x000162000c1e1900 */
[----:B--2---:R-:W-:-:S05]  /*0120*/  IMAD.WIDE R8, R3, 0x4, R8 ;  /* 0x0000000403087825 */ /* 0x004fca00078e0208 */
[----:B------:R-:W2:Y:S01]  /*0130*/  LDG.E R10, desc[UR6][R8.64] ;  /* 0x00000006080a7981 */ /* 0x000ea2000c1e1900 */
[----:B------:R-:W-:Y:S01]  /*0140*/  BSSY.RECONVERGENT B0, `(.L_x_17) ;  /* 0x0000012000007945 */ /* 0x000fe20003800200 */
[----:B--2---:R-:W-:-:S13]  /*0150*/  ISETP.GE.AND P0, PT, R10, 0x1, PT ;  /* 0x000000010a00780c */ /* 0x004fda0003f06270 */
[----:B0-----:R-:W-:Y:S05]  /*0160*/  @!P0 BRA `(.L_x_18) ;  /* 0x00000000003c8947 */ /* 0x001fea0003800000 */
[----:B------:R-:W0:Y:S08]  /*0170*/  LDC.64 R4, c[0x0][0x388] ;  /* 0x0000e200ff047b82 */ /* 0x000e300000000a00 */
[----:B------:R-:W1:Y:S01]  /*0180*/  LDC.64 R6, c[0x0][0x380] ;  /* 0x0000e000ff067b82 */ /* 0x000e620000000a00 */
[----:B0-----:R-:W-:-:S05]  /*0190*/  IMAD.WIDE R4, R3, 0x4, R4 ;  /* 0x0000000403047825 */ /* 0x001fca00078e0204 */
[----:B------:R0:W5:Y:S01]  /*01a0*/  LDG.E R12, desc[UR6][R4.64] ;  /* 0x00000006040c7981 */ /* 0x000162000c1e1900 */
[----:B------:R-:W-:Y:S02]  /*01b0*/  HFMA2 R9, -RZ, RZ, 0, 0 ;  /* 0x00000000ff097431 */ /* 0x000fe400000001ff */
[----:B-1----:R-:W-:-:S07]  /*01c0*/  IMAD.MOV.U32 R8, RZ, RZ, R0 ;  /* 0x000000ffff087224 */ /* 0x002fce00078e0000 */
.L_x_19:
[----:B-----5:R-:W-:-:S04]  /*01d0*/  IMAD.IADD R0, R12, 0x1, R9 ;  /* 0x000000010c007824 */ /* 0x020fc800078e0209 */
[----:B0-----:R-:W-:-:S06]  /*01e0*/  IMAD.WIDE R4, R0, 0x4, R6 ;  /* 0x0000000400047825 */ /* 0x001fcc00078e0206 */
[----:B------:R-:W2:Y:S02]  /*01f0*/  LDG.E R4, desc[UR6][R4.64] ;  /* 0x0000000604047981 */ /* 0x000ea4000c1e1900 */
[----:B--2---:R-:W-:-:S13]  /*0200*/  ISETP.NE.AND P0, PT, R4, R11, PT ;  /* 0x0000000b0400720c */ /* 0x004fda0003f05270 */
[----:B------:R-:W-:Y:S05]  /*0210*/  @!P0 BRA `(.L_x_18) ;  /* 0x0000000000108947 */ /* 0x000fea0003800000 */
[----:B------:R-:W-:-:S04]  /*0220*/  IADD3 R9, PT, PT, R9, 0x1, RZ ;  /* 0x0000000109097810 */ /* 0x000fc80007ffe0ff */
[----:B------:R-:W-:-:S13]  /*0230*/  ISETP.GE.AND P0, PT, R9, R10, PT ;  /* 0x0000000a0900720c */ /* 0x000fda0003f06270 */
[----:B------:R-:W-:Y:S05]  /*0240*/  @!P0 BRA `(.L_x_19) ;  /* 0xfffffffc00e08947 */ /* 0x000fea000383ffff */
[----:B------:R-:W-:-:S07]  /*0250*/  IMAD.MOV.U32 R0, RZ, RZ, R8 ;  /* 0x000000ffff007224 */ /* 0x000fce00078e0008 */
.L_x_18:
[----:B------:R-:W-:Y:S05]  /*0260*/  BSYNC.RECONVERGENT B0 ;  /* 0x0000000000007941 */ /* 0x000fea0003800200 */
.L_x_17:
[----:B------:R-:W0:Y:S02]  /*0270*/  LDC.64 R6, c[0x0][0x390] ;  /* 0x0000e400ff067b82 */ /* 0x000e240000000a00 */
[----:B0----5:R-:W-:-:S05]  /*0280*/  IMAD.WIDE R6, R11, 0x4, R6 ;  /* 0x000000040b067825 */ /* 0x021fca00078e0206 */
[----:B------:R-:W2:Y:S01]  /*0290*/  LDG.E R13, desc[UR6][R6.64] ;  /* 0x00000006060d7981 */ /* 0x000ea2000c1e1900 */
[----:B------:R-:W-:Y:S01]  /*02a0*/  BSSY.RECONVERGENT B0, `(.L_x_20) ;  /* 0x0000015000007945 */ /* 0x000fe20003800200 */
[----:B------:R-:W-:Y:S01]  /*02b0*/  MOV R4, 0xffffffff ;  /* 0xffffffff00047802 */ /* 0x000fe20000000f00 */
[----:B------:R-:W-:Y:S01]  /*02c0*/  IMAD.MOV.U32 R5, RZ, RZ, -0x1 ;  /* 0xffffffffff057424 */ /* 0x000fe200078e00ff */
[----:B--2---:R-:W-:-:S13]  /*02d0*/  ISETP.GE.AND P0, PT, R13, 0x1, PT ;  /* 0x000000010d00780c */ /* 0x004fda0003f06270 */
[----:B------:R-:W-:Y:S05]  /*02e0*/  @!P0 BRA `(.L_x_21) ;  /* 0x0000000000408947 */ /* 0x000fea0003800000 */
[----:B------:R-:W0:Y:S08]  /*02f0*/  LDC.64 R4, c[0x0][0x388] ;  /* 0x0000e200ff047b82 */ /* 0x000e300000000a00 */
[----:B------:R-:W1:Y:S01]  /*0300*/  LDC.64 R8, c[0x0][0x380] ;  /* 0x0000e000ff087b82 */ /* 0x000e620000000a00 */
[----:B0-----:R-:W-:-:S05]  /*0310*/  IMAD.WIDE R4, R11, 0x4, R4 ;  /* 0x000000040b047825 */ /* 0x001fca00078e0204 */
[----:B------:R0:W5:Y:S01]  /*0320*/  LDG.E R11, desc[UR6][R4.64] ;  /* 0x00000006040b7981 */ /* 0x000162000c1e1900 */
[----:B------:R-:W-:-:S07]  /*0330*/  HFMA2 R10, -RZ, RZ, 0, 0 ;  /* 0x00000000ff0a7431 */ /* 0x000fce00000001ff */
.L_x_22:
[----:B0----5:R-:W-:-:S04]  /*0340*/  IMAD.IADD R4, R11, 0x1, R10 ;  /* 0x000000010b047824 */ /* 0x021fc800078e020a */
[----:B-1----:R-:W-:-:S06]  /*0350*/  IMAD.WIDE R6, R4, 0x4, R8 ;  /* 0x0000000404067825 */ /* 0x002fcc00078e0208 */
[----:B------:R-:W2:Y:S01]  /*0360*/  LDG.E R6, desc[UR6][R6.64] ;  /* 0x0000000606067981 */ /* 0x000ea2000c1e1900 */
[----:B------:R-:W-:Y:S02]  /*0370*/  SHF.R.S32.HI R5, RZ, 0x1f, R4 ;  /* 0x0000001fff057819 */ /* 0x000fe40000011404 */
[----:B--2---:R-:W-:-:S13]  /*0380*/  ISETP.NE.AND P0, PT, R6, R3, PT ;  /* 0x000000030600720c */ /* 0x004fda0003f05270 */
[----:B------:R-:W-:Y:S05]  /*0390*/  @!P0 BRA `(.L_x_21) ;  /* 0x0000000000148947 */ /* 0x000fea0003800000 */
[----:B------:R-:W-:-:S04]  /*03a0*/  IADD3 R10, PT, PT, R10, 0x1, RZ ;  /* 0x000000010a0a7810 */ /* 0x000fc80007ffe0ff */
[----:B------:R-:W-:-:S13]  /*03b0*/  ISETP.GE.AND P0, PT, R10, R13, PT ;  /* 0x0000000d0a00720c */ /* 0x000fda0003f06270 */
[----:B------:R-:W-:Y:S05]  /*03c0*/  @!P0 BRA `(.L_x_22) ;  /* 0xfffffffc00dc8947 */ /* 0x000fea000383ffff */
[----:B------:R-:W-:Y:S01]  /*03d0*/  IMAD.MOV.U32 R4, RZ, RZ, -0x1 ;  /* 0xffffffffff047424 */ /* 0x000fe200078e00ff */
[----:B------:R-:W-:-:S07]  /*03e0*/  MOV R5, 0xffffffff ;  /* 0xffffffff00057802 */ /* 0x000fce0000000f00 */
.L_x_21:
[----:B------:R-:W-:Y:S05]  /*03f0*/  BSYNC.RECONVERGENT B0 ;  /* 0x0000000000007941 */ /* 0x000fea0003800200 */
.L_x_20:
[----:B------:R-:W0:Y:S08]  /*0400*/  LDC.64 R6, c[0x0][0x3b0] ;  /* 0x0000ec00ff067b82 */ /* 0x000e300000000a00 */
[----:B------:R-:W1:Y:S01]  /*0410*/  LDC.64 R10, c[0x0][0x3a8] ;  /* 0x0000ea00ff0a7b82 */ /* 0x000e620000000a00 */
[----:B------:R-:W-:Y:S02]  /*0420*/  HFMA2 R9, -RZ, RZ, 1.9306640625, -0.0027332305908203125 ;  /* 0x3fb99999ff097431 */ /* 0x000fe400000001ff */
[----:B------:R-:W-:Y:S01]  /*0430*/  IMAD.MOV.U32 R8, RZ, RZ, -0x66666666 ;  /* 0x9999999aff087424 */ /* 0x000fe200078e00ff */
[----:B------:R-:W2:Y:S01]  /*0440*/  LDCU.64 UR10, c[0x0][0x3a8] ;  /* 0x00007500ff0a77ac */ /* 0x000ea20008000a00 */
[----:B------:R-:W-:Y:S01]  /*0450*/  UMOV UR8, 0xd9d7bdbb ;  /* 0xd9d7bdbb00087882 */ /* 0x000fe20000000000 */
[----:B------:R-:W-:Y:S01]  /*0460*/  UMOV UR9, 0x3ddb7cdf ;  /* 0x3ddb7cdf00097882 */ /* 0x000fe20000000000 */
[----:B------:R-:W3:Y:S01]  /*0470*/  LDCU UR5, c[0x0][0x3b8] ;  /* 0x00007700ff0577ac */ /* 0x000ee20008000800 */
[----:B0-----:R-:W-:-:S06]  /*0480*/  IMAD.WIDE R6, R0, 0x8, R6 ;  /* 0x0000000800067825 */ /* 0x001fcc00078e0206 */
[----:B------:R-:W4:Y:S01]  /*0490*/  LDG.E.64 R6, desc[UR6][R6.64] ;  /* 0x0000000606067981 */ /* 0x000f22000c1e1b00 */
[----:B-1----:R-:W-:-:S05]  /*04a0*/  IMAD.WIDE R10, R0, 0x8, R10 ;  /* 0x00000008000a7825 */ /* 0x002fca00078e020a */
[----:B------:R-:W5:Y:S01]  /*04b0*/  LDG.E.64 R12, desc[UR6][R10.64] ;  /* 0x000000060a0c7981 */ /* 0x000f62000c1e1b00 */
[----:B------:R-:W-:Y:S01]  /*04c0*/  VIADD R2, R2, UR4 ;  /* 0x0000000402027c36 */ /* 0x000fe20008000000 */
[----:B----4-:R-:W-:-:S08]  /*04d0*/  DFMA R8, R6, -R8, 1 ;  /* 0x3ff000000608742b */ /* 0x010fd00000000808 */
[----:B-----5:R-:W-:Y:S01]  /*04e0*/  DMUL R8, R8, R12 ;  /* 0x0000000c08087228 */ /* 0x020fe20000000000 */
[----:B--2---:R-:W-:-:S04]  /*04f0*/  LEA R12, P1, R4, UR10, 0x3 ;  /* 0x0000000a040c7c11 */ /* 0x004fc8000f8218ff */
[----:B------:R-:W-:-:S03]  /*0500*/  LEA.HI.X R13, R4, UR11, R5, 0x3, P1 ;  /* 0x0000000b040d7c11 */ /* 0x000fc600088f1c05 */
[----:B------:R-:W-:-:S06]  /*0510*/  DSETP.GEU.AND P0, PT, R8, UR8, PT ;  /* 0x0000000808007e2a */ /* 0x000fcc000bf0e000 */
[----:B------:R-:W-:Y:S02]  /*0520*/  FSEL R4, R8, -7.59071635616563200000e+15, P0 ;  /* 0xd9d7bdbb08047808 */ /* 0x000fe40000000000 */
[----:B------:R-:W-:Y:S02]  /*0530*/  FSEL R5, R9, 0.10717176645994186401, P0 ;  /* 0x3ddb7cdf09057808 */ /* 0x000fe40000000000 */
[----:B---3--:R-:W-:-:S03]  /*0540*/  ISETP.GE.AND P0, PT, R2, UR5, PT ;  /* 0x0000000502007c0c */ /* 0x008fc6000bf06270 */
[----:B------:R0:W-:Y:S04]  /*0550*/  STG.E.64 desc[UR6][R10.64], R4 ;  /* 0x000000040a007986 */ /* 0x0001e8000c101b06 */
[----:B------:R0:W-:Y:S06]  /*0560*/  STG.E.64 desc[UR6][R12.64], R4 ;  /* 0x000000040c007986 */ /* 0x0001ec000c101b06 */
[----:B------:R-:W-:Y:S05]  /*0570*/  @!P0 BRA `(.L_x_23) ;  /* 0xfffffff800cc8947 */ /* 0x000fea000383ffff */
[----:B------:R-:W-:Y:S05]  /*0580*/  EXIT ;  /* 0x000000000000794d */ /* 0x000fea0003800000 */
.L_x_24:
        /* <DEDUP_REMOVED lines=15> */
.L_x_266:


//--------------------- .text._Z27calc_forman_ricci_curvaturePiS_S_S_S_PdS0_i --------------------------
	.section	.text._Z27calc_forman_ricci_curvaturePiS_S_S_S_PdS0_i,"ax",@progbits
	.align	128
        .global         _Z27calc_forman_ricci_curvaturePiS_S_S_S_PdS0_i
        .type           _Z27calc_forman_ricci_curvaturePiS_S_S_S_PdS0_i,@function
        .size           _Z27calc_forman_ricci_curvaturePiS_S_S_S_PdS0_i,(.L_x_260 - _Z27calc_forman_ricci_curvaturePiS_S_S_S_PdS0_i)
        .other          _Z27calc_forman_ricci_curvaturePiS_S_S_S_PdS0_i,@"STO_CUDA_ENTRY STV_DEFAULT"
_Z27calc_forman_ricci_curvaturePiS_S_S_S_PdS0_i:
.text._Z27calc_forman_ricci_curvaturePiS_S_S_S_PdS0_i:
        /* <DEDUP_REMOVED lines=11> */
.L_x_228:
[----:B0-----:R-:W0:Y:S08]  /*00b0*/  LDC.64 R2, c[0x0][0x398] ;  /* 0x0000e600ff027b82 */ /* 0x001e300000000a00 */
[----:B------:R-:W2:Y:S08]  /*00c0*/  LDC.64 R14, c[0x0][0x390] ;  /* 0x0000e400ff0e7b82 */ /* 0x000eb00000000a00 */
[----:B------:R-:W3:Y:S01]  /*00d0*/  LDC.64 R12, c[0x0][0x3a0] ;  /* 0x0000e800ff0c7b82 */ /* 0x000ee20000000a00 */
[----:B0-----:R-:W-:-:S07]  /*00e0*/  IMAD.WIDE R2, R8, 0x4, R2 ;  /* 0x0000000408027825 */ /* 0x001fce00078e0202 */
[----:B------:R-:W0:Y:S01]  /*00f0*/  LDC.64 R10, c[0x0][0x388] ;  /* 0x0000e200ff0a7b82 */ /* 0x000e220000000a00 */
[----:B-1----:R-:W2:Y:S01]  /*0100*/  LDG.E R7, desc[UR6][R2.64] ;  /* 0x0000000602077981 */ /* 0x002ea2000c1e1900 */
[----:B---3--:R-:W-:-:S05]  /*0110*/  IMAD.WIDE R12, R8, 0x4, R12 ;  /* 0x00000004080c7825 */ /* 0x008fca00078e020c */
[----:B------:R1:W5:Y:S01]  /*0120*/  LDG.E R5, desc[UR6][R12.64] ;  /* 0x000000060c057981 */ /* 0x000362000c1e1900 */
[----:B--2---:R-:W-:-:S05]  /*0130*/  IMAD.WIDE R14, R7, 0x4, R14 ;  /* 0x00000004070e7825 */ /* 0x004fca00078e020e */
[----:B------:R-:W2:Y:S01]  /*0140*/  LDG.E R6, desc[UR6][R14.64] ;  /* 0x000000060e067981 */ /* 0x000ea2000c1e1900 */
[----:B------:R-:W-:Y:S01]  /*0150*/  BSSY.RECONVERGENT B0, `(.L_x_25) ;  /* 0x0000011000007945 */ /* 0x000fe20003800200 */
[----:B0-----:R-:W-:Y:S01]  /*0160*/  IMAD.WIDE R10, R7, 0x4, R10 ;  /* 0x00000004070a7825 */ /* 0x001fe200078e020a */
[----:B--2---:R-:W-:-:S13]  /*0170*/  ISETP.GE.AND P0, PT, R6, 0x1, PT ;  /* 0x000000010600780c */ /* 0x004fda0003f06270 */
[----:B-1----:R-:W-:Y:S05]  /*0180*/  @!P0 BRA `(.L_x_26) ;  /* 0x0000000000348947 */ /* 0x002fea0003800000 */
[----:B------:R0:W5:Y:S01]  /*0190*/  LDG.E R14, desc[UR6][R10.64] ;  /* 0x000000060a0e7981 */ /* 0x000162000c1e1900 */
[----:B------:R-:W1:Y:S01]  /*01a0*/  LDC.64 R12, c[0x0][0x380] ;  /* 0x0000e000ff0c7b82 */ /* 0x000e620000000a00 */
[----:B------:R-:W-:Y:S02]  /*01b0*/  IMAD.MOV.U32 R0, RZ, RZ, R4 ;  /* 0x000000ffff007224 */ /* 0x000fe400078e0004 */
[----:B------:R-:W-:-:S07]  /*01c0*/  IMAD.MOV.U32 R9, RZ, RZ, RZ ;  /* 0x000000ffff097224 */ /* 0x000fce00078e00ff */
.L_x_27:
[----:B-----5:R-:W-:-:S04]  /*01d0*/  IMAD.IADD R4, R14, 0x1, R9 ;  /* 0x000000010e047824 */ /* 0x020fc800078e0209 */
[----:B-1----:R-:W-:-:S06]  /*01e0*/  IMAD.WIDE R2, R4, 0x4, R12 ;  /* 0x0000000404027825 */ /* 0x002fcc00078e020c */
[----:B------:R-:W2:Y:S02]  /*01f0*/  LDG.E R2, desc[UR6][R2.64] ;  /* 0x0000000602027981 */ /* 0x000ea4000c1e1900 */
[----:B--2---:R-:W-:-:S13]  /*0200*/  ISETP.NE.AND P0, PT, R2, R5, PT ;  /* 0x000000050200720c */ /* 0x004fda0003f05270 */
[----:B------:R-:W-:Y:S05]  /*0210*/  @!P0 BRA `(.L_x_26) ;  /* 0x0000000000108947 */ /* 0x000fea0003800000 */
[----:B------:R-:W-:-:S04]  /*0220*/  IADD3 R9, PT, PT, R9, 0x1, RZ ;  /* 0x0000000109097810 */ /* 0x000fc80007ffe0ff */
[----:B------:R-:W-:-:S13]  /*0230*/  ISETP.GE.AND P0, PT, R9, R6, PT ;  /* 0x000000060900720c */ /* 0x000fda0003f06270 */
[----:B------:R-:W-:Y:S05]  /*0240*/  @!P0 BRA `(.L_x_27) ;  /* 0xfffffffc00e08947 */ /* 0x000fea000383ffff */
[----:B------:R-:W-:-:S07]  /*0250*/  IMAD.MOV.U32 R4, RZ, RZ, R0 ;  /* 0x000000ffff047224 */ /* 0x000fce00078e0000 */
.L_x_26:
[----:B------:R-:W-:Y:S05]  /*0260*/  BSYNC.RECONVERGENT B0 ;  /* 0x0000000000007941 */ /* 0x000fea0003800200 */
.L_x_25:
[----:B------:R-:W1:Y:S08]  /*0270*/  LDC.64 R2, c[0x0][0x390] ;  /* 0x0000e400ff027b82 */ /* 0x000e700000000a00 */
[----:B------:R-:W2:Y:S01]  /*0280*/  LDC.64 R16, c[0x0][0x388] ;  /* 0x0000e200ff107b82 */ /* 0x000ea20000000a00 */
[----:B-1---5:R-:W-:-:S06]  /*0290*/  IMAD.WIDE R2, R5, 0x4, R2 ;  /* 0x0000000405027825 */ /* 0x022fcc00078e0202 */
[----:B------:R-:W3:Y:S01]  /*02a0*/  LDG.E R3, desc[UR6][R2.64] ;  /* 0x0000000602037981 */ /* 0x000ee2000c1e1900 */
[----:B------:R-:W-:Y:S01]  /*02b0*/  BSSY.RECONVERGENT B0, `(.L_x_28) ;  /* 0x0000014000007945 */ /* 0x000fe20003800200 */
[----:B------:R-:W-:Y:S02]  /*02c0*/  IMAD.MOV.U32 R18, RZ, RZ, -0x1 ;  /* 0xffffffffff127424 */ /* 0x000fe400078e00ff */
[----:B------:R-:W-:Y:S02]  /*02d0*/  IMAD.MOV.U32 R19, RZ, RZ, -0x1 ;  /* 0xffffffffff137424 */ /* 0x000fe400078e00ff */
[----:B--2---:R-:W-:Y:S01]  /*02e0*/  IMAD.WIDE R16, R5, 0x4, R16 ;  /* 0x0000000405107825 */ /* 0x004fe200078e0210 */
[----:B---3--:R-:W-:-:S13]  /*02f0*/  ISETP.GE.AND P0, PT, R3, 0x1, PT ;  /* 0x000000010300780c */ /* 0x008fda0003f06270 */
[----:B------:R-:W-:Y:S05]  /*0300*/  @!P0 BRA `(.L_x_29) ;  /* 0x0000000000388947 */ /* 0x000fea0003800000 */
[----:B------:R1:W5:Y:S01]  /*0310*/  LDG.E R9, desc[UR6][R16.64] ;  /* 0x0000000610097981 */ /* 0x000362000c1e1900 */
[----:B------:R-:W2:Y:S01]  /*0320*/  LDC.64 R14, c[0x0][0x380] ;  /* 0x0000e000ff0e7b82 */ /* 0x000ea20000000a00 */
[----:B------:R-:W-:-:S07]  /*0330*/  HFMA2 R0, -RZ, RZ, 0, 0 ;  /* 0x00000000ff007431 */ /* 0x000fce00000001ff */
.L_x_30:
[----:B-----5:R-:W-:-:S04]  /*0340*/  IMAD.IADD R18, R9, 0x1, R0 ;  /* 0x0000000109127824 */ /* 0x020fc800078e0200 */
[----:B--2---:R-:W-:-:S06]  /*0350*/  IMAD.WIDE R12, R18, 0x4, R14 ;  /* 0x00000004120c7825 */ /* 0x004fcc00078e020e */
[----:B------:R-:W2:Y:S01]  /*0360*/  LDG.E R12, desc[UR6][R12.64] ;  /* 0x000000060c0c7981 */ /* 0x000ea2000c1e1900 */
[----:B------:R-:W-:Y:S02]  /*0370*/  SHF.R.S32.HI R19, RZ, 0x1f, R18 ;  /* 0x0000001fff137819 */ /* 0x000fe40000011412 */
[----:B--2---:R-:W-:-:S13]  /*0380*/  ISETP.NE.AND P1, PT, R12, R7, PT ;  /* 0x000000070c00720c */ /* 0x004fda0003f25270 */
[----:B------:R-:W-:Y:S05]  /*0390*/  @!P1 BRA `(.L_x_29) ;  /* 0x0000000000149947 */ /* 0x000fea0003800000 */
[----:B------:R-:W-:-:S05]  /*03a0*/  VIADD R0, R0, 0x1 ;  /* 0x0000000100007836 */ /* 0x000fca0000000000 */
[----:B------:R-:W-:-:S13]  /*03b0*/  ISETP.GE.AND P1, PT, R0, R3, PT ;  /* 0x000000030000720c */ /* 0x000fda0003f26270 */
[----:B------:R-:W-:Y:S05]  /*03c0*/  @!P1 BRA `(.L_x_30) ;  /* 0xfffffffc00dc9947 */ /* 0x000fea000383ffff */
[----:B------:R-:W-:Y:S01]  /*03d0*/  IMAD.MOV.U32 R18, RZ, RZ, -0x1 ;  /* 0xffffffffff127424 */ /* 0x000fe200078e00ff */
[----:B------:R-:W-:-:S07]  /*03e0*/  MOV R19, 0xffffffff ;  /* 0xffffffff00137802 */ /* 0x000fce0000000f00 */
.L_x_29:
[----:B------:R-:W-:Y:S05]  /*03f0*/  BSYNC.RECONVERGENT B0 ;  /* 0x0000000000007941 */ /* 0x000fea0003800200 */
.L_x_28:
[----:B------:R-:W2:Y:S02]  /*0400*/  LDC.64 R14, c[0x0][0x3a8] ;  /* 0x0000ea00ff0e7b82 */ /* 0x000ea40000000a00 */
[----:B--2---:R-:W-:-:S06]  /*0410*/  IMAD.WIDE R14, R4, 0x8, R14 ;  /* 0x00000008040e7825 */ /* 0x004fcc00078e020e */
[----:B------:R-:W5:Y:S01]  /*0420*/  LDG.E.64 R14, desc[UR6][R14.64] ;  /* 0x000000060e0e7981 */ /* 0x000f62000c1e1b00 */
[----:B------:R-:W-:Y:S01]  /*0430*/  ISETP.GE.AND P1, PT, R6, 0x1, PT ;  /* 0x000000010600780c */ /* 0x000fe20003f26270 */
[----:B------:R-:W-:Y:S01]  /*0440*/  BSSY.RECONVERGENT B1, `(.L_x_31) ;  /* 0x000034c000017945 */ /* 0x000fe20003800200 */
[----:B------:R-:W-:-:S11]  /*0450*/  CS2R R12, SRZ ;  /* 0x00000000000c7805 */ /* 0x000fd6000001ff00 */
[----:B------:R-:W-:Y:S05]  /*0460*/  @!P1 BRA `(.L_x_32) ;  /* 0x0000003400249947 */ /* 0x000fea0003800000 */
[----:B------:R2:W5:Y:S01]  /*0470*/  LDG.E R2, desc[UR6][R10.64] ;  /* 0x000000060a027981 */ /* 0x000562000c1e1900 */
[----:B------:R-:W-:Y:S01]  /*0480*/  ISETP.GE.U32.AND P1, PT, R6, 0x8, PT ;  /* 0x000000080600780c */ /* 0x000fe20003f26070 */
[----:B------:R-:W-:Y:S01]  /*0490*/  BSSY.RECONVERGENT B3, `(.L_x_33) ;  /* 0x00001b5000037945 */ /* 0x000fe20003800200 */
[----:B------:R-:W-:Y:S01]  /*04a0*/  IMAD.MOV.U32 R30, RZ, RZ, RZ ;  /* 0x000000ffff1e7224 */ /* 0x000fe200078e00ff */
[----:B------:R-:W-:-:S10]  /*04b0*/  CS2R R12, SRZ ;  /* 0x00000000000c7805 */ /* 0x000fd4000001ff00 */
[----:B--2---:R-:W-:Y:S05]  /*04c0*/  @!P1 BRA `(.L_x_34) ;  /* 0x0000001800c49947 */ /* 0x004fea0003800000 */
[----:B------:R-:W-:Y:S01]  /*04d0*/  LOP3.LUT R30, R6, 0x7ffffff8, RZ, 0xc0, !PT ;  /* 0x7ffffff8061e7812 */ /* 0x000fe200078ec0ff */
[----:B------:R-:W-:Y:S01]  /*04e0*/  BSSY.RECONVERGENT B2, `(.L_x_35) ;  /* 0x00001ae000027945 */ /* 0x000fe20003800200 */
[----:B-----5:R-:W-:Y:S01]  /*04f0*/  IMAD.MOV.U32 R31, RZ, RZ, R2 ;  /* 0x000000ffff1f7224 */ /* 0x020fe200078e0002 */
[----:B------:R-:W-:Y:S02]  /*0500*/  CS2R R12, SRZ ;  /* 0x00000000000c7805 */ /* 0x000fe4000001ff00 */
[----:B------:R-:W-:-:S07]  /*0510*/  IMAD.MOV R30, RZ, RZ, -R30 ;  /* 0x000000ffff1e7224 */ /* 0x000fce00078e0a1e */
.L_x_84:
[----:B------:R-:W2:Y:S08]  /*0520*/  LDC.64 R24, c[0x0][0x380] ;  /* 0x0000e000ff187b82 */ /* 0x000eb00000000a00 */
[----:B------:R-:W3:Y:S01]  /*0530*/  LDC.64 R22, c[0x0][0x3a8] ;  /* 0x0000ea00ff167b82 */ /* 0x000ee20000000a00 */
[----:B--2---:R-:W-:-:S05]  /*0540*/  IMAD.WIDE R24, R31, 0x4, R24 ;  /* 0x000000041f187825 */ /* 0x004fca00078e0218 */
[----:B------:R-:W2:Y:S01]  /*0550*/  LDG.E R0, desc[UR6][R24.64] ;  /* 0x0000000618007981 */ /* 0x000ea2000c1e1900 */
[----:B------:R-:W-:Y:S01]  /*0560*/  IADD3 R30, PT, PT, R30, 0x8, RZ ;  /* 0x000000081e1e7810 */ /* 0x000fe20007ffe0ff */
[----:B------:R-:W-:Y:S01]  /*0570*/  BSSY.RECONVERGENT B4, `(.L_x_36) ;  /* 0x0000034000047945 */ /* 0x000fe20003800200 */
[----:B---3--:R-:W-:Y:S02]  /*0580*/  IMAD.WIDE R22, R31, 0x8, R22 ;  /* 0x000000081f167825 */ /* 0x008fe400078e0216 */
[----:B------:R-:W-:Y:S02]  /*0590*/  ISETP.NE.AND P1, PT, R30, RZ, PT ;  /* 0x000000ff1e00720c */ /* 0x000fe40003f25270 */
[----:B--2---:R-:W-:-:S13]  /*05a0*/  ISETP.NE.AND P2, PT, R0, R5, PT ;  /* 0x000000050000720c */ /* 0x004fda0003f45270 */
[----:B------:R-:W-:Y:S05]  /*05b0*/  @!P2 BRA `(.L_x_37) ;  /* 0x0000000000bca947 */ /* 0x000fea0003800000 */
[----:B------:R-:W2:Y:S01]  /*05c0*/  LDG.E.64 R34, desc[UR6][R22.64] ;  /* 0x0000000616227981 */ /* 0x000ea2000c1e1b00 */
[----:B0-----:R-:W-:Y:S01]  /*05d0*/  IMAD.MOV.U32 R10, RZ, RZ, 0x0 ;  /* 0x00000000ff0a7424 */ /* 0x001fe200078e00ff */
[----:B------:R-:W-:Y:S01]  /*05e0*/  BSSY.RECONVERGENT B5, `(.L_x_38) ;  /* 0x0000019000057945 */ /* 0x000fe20003800200 */
[----:B------:R-:W-:Y:S01]  /*05f0*/  IMAD.MOV.U32 R11, RZ, RZ, 0x3fd80000 ;  /* 0x3fd80000ff0b7424 */ /* 0x000fe200078e00ff */
[----:B--2---:R-:W-:-:S06]  /*0600*/  DMUL R34, R14, R34 ;  /* 0x000000220e227228 */ /* 0x004fcc0000000000 */
[----:B------:R-:W0:Y:S04]  /*0610*/  MUFU.RSQ64H R21, R35 ;  /* 0x0000002300157308 */ /* 0x000e280000001c00 */
[----:B------:R-:W-:-:S05]  /*0620*/  VIADD R20, R35, 0xfcb00000 ;  /* 0xfcb0000023147836 */ /* 0x000fca0000000000 */
[----:B------:R-:W-:Y:S01]  /*0630*/  ISETP.GE.U32.AND P2, PT, R20, 0x7ca00000, PT ;  /* 0x7ca000001400780c */ /* 0x000fe20003f46070 */
[----:B0-----:R-:W-:-:S08]  /*0640*/  DMUL R26, R20, R20 ;  /* 0x00000014141a7228 */ /* 0x001fd00000000000 */
[----:B------:R-:W-:-:S08]  /*0650*/  DFMA R26, R34, -R26, 1 ;  /* 0x3ff00000221a742b */ /* 0x000fd0000000081a */
[----:B------:R-:W-:Y:S02]  /*0660*/  DFMA R10, R26, R10, 0.5 ;  /* 0x3fe000001a0a742b */ /* 0x000fe4000000000a */
[----:B------:R-:W-:-:S08]  /*0670*/  DMUL R36, R20, R26 ;  /* 0x0000001a14247228 */ /* 0x000fd00000000000 */
[----:B------:R-:W-:-:S08]  /*0680*/  DFMA R36, R10, R36, R20 ;  /* 0x000000240a24722b */ /* 0x000fd00000000014 */
[----:B------:R-:W-:Y:S02]  /*0690*/  DMUL R26, R34, R36 ;  /* 0x00000024221a7228 */ /* 0x000fe40000000000 */
[----:B------:R-:W-:Y:S01]  /*06a0*/  IADD3 R33, PT, PT, R37, -0x100000, RZ ;  /* 0xfff0000025217810 */ /* 0x000fe20007ffe0ff */
[----:B------:R-:W-:-:S05]  /*06b0*/  IMAD.MOV.U32 R32, RZ, RZ, R36 ;  /* 0x000000ffff207224 */ /* 0x000fca00078e0024 */
[----:B------:R-:W-:-:S08]  /*06c0*/  DFMA R10, R26, -R26, R34 ;  /* 0x8000001a1a0a722b */ /* 0x000fd00000000022 */
[----:B------:R-:W-:Y:S01]  /*06d0*/  DFMA R28, R10, R32, R26 ;  /* 0x000000200a1c722b */ /* 0x000fe2000000001a */
[----:B------:R-:W-:Y:S10]  /*06e0*/  @!P2 BRA `(.L_x_39) ;  /* 0x000000000020a947 */ /* 0x000ff40003800000 */
[----:B------:R-:W-:Y:S01]  /*06f0*/  IMAD.MOV.U32 R0, RZ, RZ, R36 ;  /* 0x000000ffff007224 */ /* 0x000fe200078e0024 */
[----:B------:R-:W-:Y:S01]  /*0700*/  MOV R21, R35 ;  /* 0x0000002300157202 */ /* 0x000fe20000000f00 */
[----:B------:R-:W-:Y:S01]  /*0710*/  IMAD.MOV.U32 R29, RZ, RZ, R34 ;  /* 0x000000ffff1d7224 */ /* 0x000fe200078e0022 */
[----:B------:R-:W-:Y:S01]  /*0720*/  MOV R9, 0x750 ;  /* 0x0000075000097802 */ /* 0x000fe20000000f00 */
[----:B------:R-:W-:-:S07]  /*0730*/  IMAD.MOV.U32 R28, RZ, RZ, R33 ;  /* 0x000000ffff1c7224 */ /* 0x000fce00078e0021 */
[----:B-1----:R-:W-:Y:S05]  /*0740*/  CALL.REL.NOINC `($__internal_2_$__cuda_sm20_dsqrt_rn_f64_mediumpath_v1) ;  /* 0x0000006800c07944 */ /* 0x002fea0003c00000 */
[----:B------:R-:W-:Y:S02]  /*0750*/  IMAD.MOV.U32 R28, RZ, RZ, R10 ;  /* 0x000000ffff1c7224 */ /* 0x000fe400078e000a */
[----:B------:R-:W-:-:S07]  /*0760*/  IMAD.MOV.U32 R29, RZ, RZ, R0 ;  /* 0x000000ffff1d7224 */ /* 0x000fce00078e0000 */
.L_x_39:
[----:B------:R-:W-:Y:S05]  /*0770*/  BSYNC.RECONVERGENT B5 ;  /* 0x0000000000057941 */ /* 0x000fea0003800200 */
.L_x_38:
[----:B------:R-:W0:Y:S01]  /*0780*/  MUFU.RCP64H R27, R29 ;  /* 0x0000001d001b7308 */ /* 0x000e220000001800 */
[----:B------:R-:W-:Y:S01]  /*0790*/  IADD3 R26, PT, PT, R29, 0x300402, RZ ;  /* 0x003004021d1a7810 */ /* 0x000fe20007ffe0ff */
[----:B------:R-:W-:Y:S03]  /*07a0*/  BSSY.RECONVERGENT B5, `(.L_x_40) ;  /* 0x000000f000057945 */ /* 0x000fe60003800200 */
[----:B------:R-:W-:Y:S02]  /*07b0*/  FSETP.GEU.AND P2, PT, |R26|, 5.8789094863358348022e-39, PT ;  /* 0x004004021a00780b */ /* 0x000fe40003f4e200 */
[----:B0-----:R-:W-:-:S08]  /*07c0*/  DFMA R10, R26, -R28, 1 ;  /* 0x3ff000001a0a742b */ /* 0x001fd0000000081c */
[----:B------:R-:W-:-:S08]  /*07d0*/  DFMA R10, R10, R10, R10 ;  /* 0x0000000a0a0a722b */ /* 0x000fd0000000000a */
[----:B------:R-:W-:-:S08]  /*07e0*/  DFMA R10, R26, R10, R26 ;  /* 0x0000000a1a0a722b */ /* 0x000fd0000000001a */
[----:B------:R-:W-:-:S08]  /*07f0*/  DFMA R20, R10, -R28, 1 ;  /* 0x3ff000000a14742b */ /* 0x000fd0000000081c */
[----:B------:R-:W-:Y:S01]  /*0800*/  DFMA R10, R10, R20, R10 ;  /* 0x000000140a0a722b */ /* 0x000fe2000000000a */
[----:B------:R-:W-:Y:S10]  /*0810*/  @P2 BRA `(.L_x_41) ;  /* 0x00000000001c2947 */ /* 0x000ff40003800000 */
[----:B------:R-:W-:Y:S01]  /*0820*/  LOP3.LUT R0, R29, 0x7fffffff, RZ, 0xc0, !PT ;  /* 0x7fffffff1d007812 */ /* 0x000fe200078ec0ff */
[----:B------:R-:W-:Y:S01]  /*0830*/  IMAD.MOV.U32 R11, RZ, RZ, R28 ;  /* 0x000000ffff0b7224 */ /* 0x000fe200078e001c */
[----:B------:R-:W-:Y:S01]  /*0840*/  MOV R9, 0x880 ;  /* 0x0000088000097802 */ /* 0x000fe20000000f00 */
[----:B------:R-:W-:Y:S02]  /*0850*/  IMAD.MOV.U32 R10, RZ, RZ, R29 ;  /* 0x000000ffff0a7224 */ /* 0x000fe400078e001d */
[----:B------:R-:W-:-:S07]  /*0860*/  VIADD R0, R0, 0xfff00000 ;  /* 0xfff0000000007836 */ /* 0x000fce0000000000 */
[----:B-1----:R-:W-:Y:S05]  /*0870*/  CALL.REL.NOINC `($__internal_1_$__cuda_sm20_dblrcp_rn_slowpath_v3) ;  /* 0x0000006400c07944 */ /* 0x002fea0003c00000 */
[----:B------:R-:W-:-:S07]  /*0880*/  MOV R11, R0 ;  /* 0x00000000000b7202 */ /* 0x000fce0000000f00 */
.L_x_41:
[----:B------:R-:W-:Y:S05]  /*0890*/  BSYNC.RECONVERGENT B5 ;  /* 0x0000000000057941 */ /* 0x000fea0003800200 */
.L_x_40:
[----:B------:R-:W-:-:S11]  /*08a0*/  DADD R12, R12, R10 ;  /* 0x000000000c0c7229 */ /* 0x000fd6000000000a */
.L_x_37:
[----:B------:R-:W-:Y:S05]  /*08b0*/  BSYNC.RECONVERGENT B4 ;  /* 0x0000000000047941 */ /* 0x000fea0003800200 */
.L_x_36:
[----:B------:R-:W2:Y:S01]  /*08c0*/  LDG.E R0, desc[UR6][R24.64+0x4] ;  /* 0x0000040618007981 */ /* 0x000ea2000c1e1900 */
[----:B------:R-:W-:Y:S01]  /*08d0*/  BSSY.RECONVERGENT B4, `(.L_x_42) ;  /* 0x0000032000047945 */ /* 0x000fe20003800200 */
        /* <DEDUP_REMOVED lines=29> */
.L_x_45:
[----:B------:R-:W-:Y:S05]  /*0ab0*/  BSYNC.RECONVERGENT B5 ;  /* 0x0000000000057941 */ /* 0x000fea0003800200 */
.L_x_44:
        /* <DEDUP_REMOVED lines=17> */
.L_x_47:
[----:B------:R-:W-:Y:S05]  /*0bd0*/  BSYNC.RECONVERGENT B5 ;  /* 0x0000000000057941 */ /* 0x000fea0003800200 */
.L_x_46:
[----:B------:R-:W-:-:S11]  /*0be0*/  DADD R12, R12, R10 ;  /* 0x000000000c0c7229 */ /* 0x000fd6000000000a */
.L_x_43:
[----:B------:R-:W-:Y:S05]  /*0bf0*/  BSYNC.RECONVERGENT B4 ;  /* 0x0000000000047941 */ /* 0x000fea0003800200 */
.L_x_42:
        /* <DEDUP_REMOVED lines=31> */
.L_x_51:
[----:B------:R-:W-:Y:S05]  /*0df0*/  BSYNC.RECONVERGENT B5 ;  /* 0x0000000000057941 */ /* 0x000fea0003800200 */
.L_x_50:
        /* <DEDUP_REMOVED lines=17> */
.L_x_53:
[----:B------:R-:W-:Y:S05]  /*0f10*/  BSYNC.RECONVERGENT B5 ;  /* 0x0000000000057941 */ /* 0x000fea0003800200 */
.L_x_52:
[----:B------:R-:W-:-:S11]  /*0f20*/  DADD R12, R12, R10 ;  /* 0x000000000c0c7229 */ /* 0x000fd6000000000a */
.L_x_49:
[----:B------:R-:W-:Y:S05]  /*0f30*/  BSYNC.RECONVERGENT B4 ;  /* 0x0000000000047941 */ /* 0x000fea0003800200 */
.L_x_48:
        /* <DEDUP_REMOVED lines=31> */
.L_x_57:
[----:B------:R-:W-:Y:S05]  /*1130*/  BSYNC.RECONVERGENT B5 ;  /* 0x0000000000057941 */ /* 0x000fea0003800200 */
.L_x_56:
        /* <DEDUP_REMOVED lines=17> */
.L_x_59:
[----:B------:R-:W-:Y:S05]  /*1250*/  BSYNC.RECONVERGENT B5 ;  /* 0x0000000000057941 */ /* 0x000fea0003800200 */
.L_x_58:
[----:B------:R-:W-:-:S11]  /*1260*/  DADD R12, R12, R10 ;  /* 0x000000000c0c7229 */ /* 0x000fd6000000000a */
.L_x_55:
[----:B------:R-:W-:Y:S05]  /*1270*/  BSYNC.RECONVERGENT B4 ;  /* 0x0000000000047941 */ /* 0x000fea0003800200 */
.L_x_54:
        /* <DEDUP_REMOVED lines=31> */
.L_x_63:
[----:B------:R-:W-:Y:S05]  /*1470*/  BSYNC.RECONVERGENT B5 ;  /* 0x0000000000057941 */ /* 0x000fea0003800200 */
.L_x_62:
        /* <DEDUP_REMOVED lines=17> */
.L_x_65:
[----:B------:R-:W-:Y:S05]  /*1590*/  BSYNC.RECONVERGENT B5 ;  /* 0x0000000000057941 */ /* 0x000fea0003800200 */
.L_x_64:
[----:B------:R-:W-:-:S11]  /*15a0*/  DADD R12, R12, R10 ;  /* 0x000000000c0c7229 */ /* 0x000fd6000000000a */
.L_x_61:
[----:B------:R-:W-:Y:S05]  /*15b0*/  BSYNC.RECONVERGENT B4 ;  /* 0x0000000000047941 */ /* 0x000fea0003800200 */
.L_x_60:
        /* <DEDUP_REMOVED lines=31> */
.L_x_69:
[----:B------:R-:W-:Y:S05]  /*17b0*/  BSYNC.RECONVERGENT B5 ;  /* 0x0000000000057941 */ /* 0x000fea0003800200 */
.L_x_68:
        /* <DEDUP_REMOVED lines=17> */
.L_x_71:
[----:B------:R-:W-:Y:S05]  /*18d0*/  BSYNC.RECONVERGENT B5 ;  /* 0x0000000000057941 */ /* 0x000fea0003800200 */
.L_x_70:
[----:B------:R-:W-:-:S11]  /*18e0*/  DADD R12, R12, R10 ;  /* 0x000000000c0c7229 */ /* 0x000fd6000000000a */
.L_x_67:
[----:B------:R-:W-:Y:S05]  /*18f0*/  BSYNC.RECONVERGENT B4 ;  /* 0x0000000000047941 */ /* 0x000fea0003800200 */
.L_x_66:
[----:B------:R-:W2:Y:S01]  /*1900*/  LDG.E R0, desc[UR6][R24.64+0x18] ;  /* 0x0000180618007981 */ /* 0x000ea2000c1e1900 */
[----:B------:R-:W-:Y:S01]  /*1910*/  BSSY.RECONVERGENT B4, `(.L_x_72) ;  /* 0x0000032000047945 */ /* 0x000fe20003800200 */
[----:B--2---:R-:W-:-:S13]  /*1920*/  ISETP.NE.AND P2, PT, R0, R5, PT ;  /* 0x000000050000720c */ /* 0x004fda0003f45270 */
[----:B------:R-:W-:Y:S05]  /*1930*/  @!P2 BRA `(.L_x_73) ;  /* 0x0000000000bca947 */ /* 0x000fea0003800000 */
[----:B------:R-:W2:Y:S01]  /*1940*/  LDG.E.64 R34, desc[UR6][R22.64+0x30] ;  /* 0x0000300616227981 */ /* 0x000ea2000c1e1b00 */
[----:B0-----:R-:W-:Y:S01]  /*1950*/  IMAD.MOV.U32 R10, RZ, RZ, 0x0 ;  /* 0x00000000ff0a7424 */ /* 0x001fe200078e00ff */
[----:B------:R-:W-:Y:S01]  /*1960*/  MOV R11, 0x3fd80000 ;  /* 0x3fd80000000b7802 */ /* 0x000fe20000000f00 */
[----:B------:R-:W-:Y:S01]  /*1970*/  BSSY.RECONVERGENT B5, `(.L_x_74) ;  /* 0x0000018000057945 */ /* 0x000fe20003800200 */
        /* <DEDUP_REMOVED lines=10> */
[----:B------:R-:W-:Y:S02]  /*1a20*/  VIADD R33, R37, 0xfff00000 ;  /* 0xfff0000025217836 */ /* 0x000fe40000000000 */
[----:B------:R-:W-:-:S04]  /*1a30*/  IMAD.MOV.U32 R32, RZ, RZ, R36 ;  /* 0x000000ffff207224 */ /* 0x000fc800078e0024 */
[----:B------:R-:W-:-:S08]  /*1a40*/  DFMA R10, R26, -R26, R34 ;  /* 0x8000001a1a0a722b */ /* 0x000fd00000000022 */
[----:B------:R-:W-:Y:S01]  /*1a50*/  DFMA R28, R10, R32, R26 ;  /* 0x000000200a1c722b */ /* 0x000fe2000000001a */
[----:B------:R-:W-:Y:S10]  /*1a60*/  @!P2 BRA `(.L_x_75) ;  /* 0x000000000020a947 */ /* 0x000ff40003800000 */
[----:B------:R-:W-:Y:S01]  /*1a70*/  MOV R0, R36 ;  /* 0x0000002400007202 */ /* 0x000fe20000000f00 */
[----:B------:R-:W-:Y:S01]  /*1a80*/  IMAD.MOV.U32 R29, RZ, RZ, R34 ;  /* 0x000000ffff1d7224 */ /* 0x000fe200078e0022 */
[----:B------:R-:W-:Y:S01]  /*1a90*/  MOV R28, R33 ;  /* 0x00000021001c7202 */ /* 0x000fe20000000f00 */
[----:B------:R-:W-:Y:S01]  /*1aa0*/  IMAD.MOV.U32 R21, RZ, RZ, R35 ;  /* 0x000000ffff157224 */ /* 0x000fe200078e0023 */
[----:B------:R-:W-:-:S07]  /*1ab0*/  MOV R9, 0x1ad0 ;  /* 0x00001ad000097802 */ /* 0x000fce0000000f00 */
[----:B-1----:R-:W-:Y:S05]  /*1ac0*/  CALL.REL.NOINC `($__internal_2_$__cuda_sm20_dsqrt_rn_f64_mediumpath_v1) ;  /* 0x0000005400e07944 */ /* 0x002fea0003c00000 */
[----:B------:R-:W-:Y:S02]  /*1ad0*/  IMAD.MOV.U32 R28, RZ, RZ, R10 ;  /* 0x000000ffff1c7224 */ /* 0x000fe400078e000a */
[----:B------:R-:W-:-:S07]  /*1ae0*/  IMAD.MOV.U32 R29, RZ, RZ, R0 ;  /* 0x000000ffff1d7224 */ /* 0x000fce00078e0000 */
.L_x_75:
[----:B------:R-:W-:Y:S05]  /*1af0*/  BSYNC.RECONVERGENT B5 ;  /* 0x0000000000057941 */ /* 0x000fea0003800200 */
.L_x_74:
        /* <DEDUP_REMOVED lines=13> */
[----:B------:R-:W-:Y:S01]  /*1bd0*/  IMAD.MOV.U32 R10, RZ, RZ, R29 ;  /* 0x000000ffff0a7224 */ /* 0x000fe200078e001d */
[----:B------:R-:W-:-:S07]  /*1be0*/  IADD3 R0, PT, PT, R0, -0x100000, RZ ;  /* 0xfff0000000007810 */ /* 0x000fce0007ffe0ff */
[----:B-1----:R-:W-:Y:S05]  /*1bf0*/  CALL.REL.NOINC `($__internal_1_$__cuda_sm20_dblrcp_rn_slowpath_v3) ;  /* 0x0000005000e07944 */ /* 0x002fea0003c00000 */
[----:B------:R-:W-:-:S07]  /*1c00*/  IMAD.MOV.U32 R11, RZ, RZ, R0 ;  /* 0x000000ffff0b7224 */ /* 0x000fce00078e0000 */
.L_x_77:
[----:B------:R-:W-:Y:S05]  /*1c10*/  BSYNC.RECONVERGENT B5 ;  /* 0x0000000000057941 */ /* 0x000fea0003800200 */
.L_x_76:
[----:B------:R-:W-:-:S11]  /*1c20*/  DADD R12, R12, R10 ;  /* 0x000000000c0c7229 */ /* 0x000fd6000000000a */
.L_x_73:
[----:B------:R-:W-:Y:S05]  /*1c30*/  BSYNC.RECONVERGENT B4 ;  /* 0x0000000000047941 */ /* 0x000fea0003800200 */
.L_x_72:
[----:B------:R-:W2:Y:S01]  /*1c40*/  LDG.E R24, desc[UR6][R24.64+0x1c] ;  /* 0x00001c0618187981 */ /* 0x000ea2000c1e1900 */
[----:B------:R-:W-:Y:S01]  /*1c50*/  BSSY.RECONVERGENT B4, `(.L_x_78) ;  /* 0x0000034000047945 */ /* 0x000fe20003800200 */
[----:B--2---:R-:W-:-:S13]  /*1c60*/  ISETP.NE.AND P2, PT, R24, R5, PT ;  /* 0x000000051800720c */ /* 0x004fda0003f45270 */
[----:B------:R-:W-:Y:S05]  /*1c70*/  @!P2 BRA `(.L_x_79) ;  /* 0x0000000000c4a947 */ /* 0x000fea0003800000 */
[----:B------:R-:W2:Y:S01]  /*1c80*/  LDG.E.64 R26, desc[UR6][R22.64+0x38] ;  /* 0x00003806161a7981 */ /* 0x000ea2000c1e1b00 */
[----:B------:R-:W-:Y:S01]  /*1c90*/  MOV R32, 0x0 ;  /* 0x0000000000207802 */ /* 0x000fe20000000f00 */
[----:B------:R-:W-:Y:S01]  /*1ca0*/  IMAD.MOV.U32 R33, RZ, RZ, 0x3fd80000 ;  /* 0x3fd80000ff217424 */ /* 0x000fe200078e00ff */
        /* <DEDUP_REMOVED lines=11> */
[----:B------:R-:W-:Y:S01]  /*1d60*/  VIADD R23, R33, 0xfff00000 ;  /* 0xfff0000021177836 */ /* 0x000fe20000000000 */
[----:B------:R-:W-:-:S05]  /*1d70*/  MOV R22, R32 ;  /* 0x0000002000167202 */ /* 0x000fca0000000f00 */
[----:B------:R-:W-:-:S08]  /*1d80*/  DFMA R10, R24, -R24, R26 ;  /* 0x80000018180a722b */ /* 0x000fd0000000001a */
[----:B------:R-:W-:Y:S01]  /*1d90*/  DFMA R28, R10, R22, R24 ;  /* 0x000000160a1c722b */ /* 0x000fe20000000018 */
[----:B------:R-:W-:Y:S10]  /*1da0*/  @!P2 BRA `(.L_x_81) ;  /* 0x000000000028a947 */ /* 0x000ff40003800000 */
[----:B------:R-:W-:Y:S01]  /*1db0*/  IMAD.MOV.U32 R29, RZ, RZ, R26 ;  /* 0x000000ffff1d7224 */ /* 0x000fe200078e001a */
[----:B------:R-:W-:Y:S01]  /*1dc0*/  MOV R21, R27 ;  /* 0x0000001b00157202 */ /* 0x000fe20000000f00 */
        /* <DEDUP_REMOVED lines=8> */
.L_x_81:
[----:B------:R-:W-:Y:S05]  /*1e50*/  BSYNC.RECONVERGENT B5 ;  /* 0x0000000000057941 */ /* 0x000fea0003800200 */
.L_x_80:
        /* <DEDUP_REMOVED lines=17> */
.L_x_83:
[----:B------:R-:W-:Y:S05]  /*1f70*/  BSYNC.RECONVERGENT B5 ;  /* 0x0000000000057941 */ /* 0x000fea0003800200 */
.L_x_82:
[----:B------:R-:W-:-:S11]  /*1f80*/  DADD R12, R12, R10 ;  /* 0x000000000c0c7229 */ /* 0x000fd6000000000a */
.L_x_79:
[----:B------:R-:W-:Y:S05]  /*1f90*/  BSYNC.RECONVERGENT B4 ;  /* 0x0000000000047941 */ /* 0x000fea0003800200 */
.L_x_78:
[----:B------:R-:W-:Y:S01]  /*1fa0*/  VIADD R31, R31, 0x8 ;  /* 0x000000081f1f7836 */ /* 0x000fe20000000000 */
[----:B------:R-:W-:Y:S06]  /*1fb0*/  @P1 BRA `(.L_x_84) ;  /* 0xffffffe400581947 */ /* 0x000fec000383ffff */
[----:B------:R-:W-:Y:S05]  /*1fc0*/  BSYNC.RECONVERGENT B2 ;  /* 0x0000000000027941 */ /* 0x000fea0003800200 */
.L_x_35:
[----:B------:R-:W-:-:S07]  /*1fd0*/  LOP3.LUT R30, R6, 0x7ffffff8, RZ, 0xc0, !PT ;  /* 0x7ffffff8061e7812 */ /* 0x000fce00078ec0ff */
.L_x_34:
[----:B------:R-:W-:Y:S05]  /*1fe0*/  BSYNC.RECONVERGENT B3 ;  /* 0x0000000000037941 */ /* 0x000fea0003800200 */
.L_x_33:
[----:B------:R-:W-:-:S13]  /*1ff0*/  LOP3.LUT P1, R0, R6, 0x7, RZ, 0xc0, !PT ;  /* 0x0000000706007812 */ /* 0x000fda000782c0ff */
[----:B------:R-:W-:Y:S05]  /*2000*/  @!P1 BRA `(.L_x_32) ;  /* 0x00000018003c9947 */ /* 0x000fea0003800000 */
[----:B------:R-:W-:Y:S01]  /*2010*/  ISETP.GE.U32.AND P1, PT, R0, 0x4, PT ;  /* 0x000000040000780c */ /* 0x000fe20003f26070 */
[----:B------:R-:W-:Y:S01]  /*2020*/  BSSY.RECONVERGENT B2, `(.L_x_85) ;  /* 0x00000db000027945 */ /* 0x000fe20003800200 */
[----:B------:R-:W-:-:S11]  /*2030*/  LOP3.LUT R31, R6, 0x3, RZ, 0xc0, !PT ;  /* 0x00000003061f7812 */ /* 0x000fd600078ec0ff */
[----:B------:R-:W-:Y:S05]  /*2040*/  @!P1 BRA `(.L_x_86) ;  /* 0x0000000c00609947 */ /* 0x000fea0003800000 */
[----:B------:R-:W2:Y:S01]  /*2050*/  LDC.64 R22, c[0x0][0x380] ;  /* 0x0000e000ff167b82 */ /* 0x000ea20000000a00 */
[----:B-----5:R-:W-:-:S07]  /*2060*/  IADD3 R9, PT, PT, R2, R30, RZ ;  /* 0x0000001e02097210 */ /* 0x020fce0007ffe0ff */
[----:B------:R-:W3:Y:S01]  /*2070*/  LDC.64 R24, c[0x0][0x3a8] ;  /* 0x0000ea00ff187b82 */ /* 0x000ee20000000a00 */
[----:B--2---:R-:W-:-:S05]  /*2080*/  IMAD.WIDE R22, R9, 0x4, R22 ;  /* 0x0000000409167825 */ /* 0x004fca00078e0216 */
[----:B------:R-:W2:Y:S01]  /*2090*/  LDG.E R0, desc[UR6][R22.64] ;  /* 0x0000000616007981 */ /* 0x000ea2000c1e1900 */
[----:B------:R-:W-:Y:S01]  /*20a0*/  BSSY.RECONVERGENT B3, `(.L_x_87) ;  /* 0x0000033000037945 */ /* 0x000fe20003800200 */
[----:B---3--:R-:W-:Y:S01]  /*20b0*/  IMAD.WIDE R24, R9, 0x8, R24 ;  /* 0x0000000809187825 */ /* 0x008fe200078e0218 */
        /* <DEDUP_REMOVED lines=29> */
.L_x_90:
[----:B------:R-:W-:Y:S05]  /*2290*/  BSYNC.RECONVERGENT B4 ;  /* 0x0000000000047941 */ /* 0x000fea0003800200 */
.L_x_89:
        /* <DEDUP_REMOVED lines=17> */
.L_x_92:
[----:B------:R-:W-:Y:S05]  /*23b0*/  BSYNC.RECONVERGENT B4 ;  /* 0x0000000000047941 */ /* 0x000fea0003800200 */
.L_x_91:
[----:B------:R-:W-:-:S11]  /*23c0*/  DADD R12, R12, R10 ;  /* 0x000000000c0c7229 */ /* 0x000fd6000000000a */
.L_x_88:
[----:B------:R-:W-:Y:S05]  /*23d0*/  BSYNC.RECONVERGENT B3 ;  /* 0x0000000000037941 */ /* 0x000fea0003800200 */
.L_x_87:
[----:B------:R-:W2:Y:S01]  /*23e0*/  LDG.E R0, desc[UR6][R22.64+0x4] ;  /* 0x0000040616007981 */ /* 0x000ea2000c1e1900 */
[----:B------:R-:W-:Y:S01]  /*23f0*/  BSSY.RECONVERGENT B3, `(.L_x_93) ;  /* 0x0000032000037945 */ /* 0x000fe20003800200 */
[----:B--2---:R-:W-:-:S13]  /*2400*/  ISETP.NE.AND P1, PT, R0, R5, PT ;  /* 0x000000050000720c */ /* 0x004fda0003f25270 */
[----:B------:R-:W-:Y:S05]  /*2410*/  @!P1 BRA `(.L_x_94) ;  /* 0x0000000000bc9947 */ /* 0x000fea0003800000 */
[----:B------:R-:W2:Y:S01]  /*2420*/  LDG.E.64 R34, desc[UR6][R24.64+0x8] ;  /* 0x0000080618227981 */ /* 0x000ea2000c1e1b00 */
[----:B0-----:R-:W-:Y:S01]  /*2430*/  MOV R10, 0x0 ;  /* 0x00000000000a7802 */ /* 0x001fe20000000f00 */
        /* <DEDUP_REMOVED lines=23> */
[----:B------:R-:W-:Y:S01]  /*25b0*/  IMAD.MOV.U32 R28, RZ, RZ, R10 ;  /* 0x000000ffff1c7224 */ /* 0x000fe200078e000a */
[----:B------:R-:W-:-:S07]  /*25c0*/  MOV R29, R0 ;  /* 0x00000000001d7202 */ /* 0x000fce0000000f00 */
.L_x_96:
[----:B------:R-:W-:Y:S05]  /*25d0*/  BSYNC.RECONVERGENT B4 ;  /* 0x0000000000047941 */ /* 0x000fea0003800200 */
.L_x_95:
[----:B------:R-:W0:Y:S01]  /*25e0*/  MUFU.RCP64H R27, R29 ;  /* 0x0000001d001b7308 */ /* 0x000e220000001800 */
[----:B------:R-:W-:Y:S01]  /*25f0*/  VIADD R26, R29, 0x300402 ;  /* 0x003004021d1a7836 */ /* 0x000fe20000000000 */
[----:B------:R-:W-:Y:S04]  /*2600*/  BSSY.RECONVERGENT B4, `(.L_x_97) ;  /* 0x000000f000047945 */ /* 0x000fe80003800200 */
[----:B------:R-:W-:Y:S01]  /*2610*/  FSETP.GEU.AND P1, PT, |R26|, 5.8789094863358348022e-39, PT ;  /* 0x004004021a00780b */ /* 0x000fe20003f2e200 */
        /* <DEDUP_REMOVED lines=8> */
[----:B------:R-:W-:Y:S02]  /*26a0*/  MOV R10, R29 ;  /* 0x0000001d000a7202 */ /* 0x000fe40000000f00 */
[----:B------:R-:W-:Y:S01]  /*26b0*/  MOV R9, 0x26e0 ;  /* 0x000026e000097802 */ /* 0x000fe20000000f00 */
[----:B------:R-:W-:-:S07]  /*26c0*/  VIADD R0, R0, 0xfff00000 ;  /* 0xfff0000000007836 */ /* 0x000fce0000000000 */
[----:B-1----:R-:W-:Y:S05]  /*26d0*/  CALL.REL.NOINC `($__internal_1_$__cuda_sm20_dblrcp_rn_slowpath_v3) ;  /* 0x0000004800287944 */ /* 0x002fea0003c00000 */
[----:B------:R-:W-:-:S07]  /*26e0*/  IMAD.MOV.U32 R11, RZ, RZ, R0 ;  /* 0x000000ffff0b7224 */ /* 0x000fce00078e0000 */
.L_x_98:
[----:B------:R-:W-:Y:S05]  /*26f0*/  BSYNC.RECONVERGENT B4 ;  /* 0x0000000000047941 */ /* 0x000fea0003800200 */
.L_x_97:
[----:B------:R-:W-:-:S11]  /*2700*/  DADD R12, R12, R10 ;  /* 0x000000000c0c7229 */ /* 0x000fd6000000000a */
.L_x_94:
[----:B------:R-:W-:Y:S05]  /*2710*/  BSYNC.RECONVERGENT B3 ;  /* 0x0000000000037941 */ /* 0x000fea0003800200 */
.L_x_93:
        /* <DEDUP_REMOVED lines=10> */
[----:B------:R-:W-:-:S04]  /*27c0*/  IADD3 R20, PT, PT, R35, -0x3500000, RZ ;  /* 0xfcb0000023147810 */ /* 0x000fc80007ffe0ff */
[----:B------:R-:W-:Y:S02]  /*27d0*/  ISETP.GE.U32.AND P1, PT, R20, 0x7ca00000, PT ;  /* 0x7ca000001400780c */ /* 0x000fe40003f26070 */
        /* <DEDUP_REMOVED lines=17> */
[----:B------:R-:W-:Y:S01]  /*28f0*/  MOV R28, R10 ;  /* 0x0000000a001c7202 */ /* 0x000fe20000000f00 */
[----:B------:R-:W-:-:S07]  /*2900*/  IMAD.MOV.U32 R29, RZ, RZ, R0 ;  /* 0x000000ffff1d7224 */ /* 0x000fce00078e0000 */
.L_x_102:
[----:B------:R-:W-:Y:S05]  /*2910*/  BSYNC.RECONVERGENT B4 ;  /* 0x0000000000047941 */ /* 0x000fea0003800200 */
.L_x_101:
        /* <DEDUP_REMOVED lines=16> */
[----:B------:R-:W-:-:S07]  /*2a20*/  MOV R11, R0 ;  /* 0x00000000000b7202 */ /* 0x000fce0000000f00 */
.L_x_104:
[----:B------:R-:W-:Y:S05]  /*2a30*/  BSYNC.RECONVERGENT B4 ;  /* 0x0000000000047941 */ /* 0x000fea0003800200 */
.L_x_103:
[----:B------:R-:W-:-:S11]  /*2a40*/  DADD R12, R12, R10 ;  /* 0x000000000c0c7229 */ /* 0x000fd6000000000a */
.L_x_100:
[----:B------:R-:W-:Y:S05]  /*2a50*/  BSYNC.RECONVERGENT B3 ;  /* 0x0000000000037941 */ /* 0x000fea0003800200 */
.L_x_99:
[----:B------:R-:W2:Y:S01]  /*2a60*/  LDG.E R22, desc[UR6][R22.64+0xc] ;  /* 0x00000c0616167981 */ /* 0x000ea2000c1e1900 */
[----:B------:R-:W-:Y:S01]  /*2a70*/  BSSY.RECONVERGENT B3, `(.L_x_105) ;  /* 0x0000034000037945 */ /* 0x000fe20003800200 */
[----:B--2---:R-:W-:-:S13]  /*2a80*/  ISETP.NE.AND P1, PT, R22, R5, PT ;  /* 0x000000051600720c */ /* 0x004fda0003f25270 */
[----:B------:R-:W-:Y:S05]  /*2a90*/  @!P1 BRA `(.L_x_106) ;  /* 0x0000000000c49947 */ /* 0x000fea0003800000 */
[----:B------:R-:W2:Y:S01]  /*2aa0*/  LDG.E.64 R26, desc[UR6][R24.64+0x18] ;  /* 0x00001806181a7981 */ /* 0x000ea2000c1e1b00 */
[----:B------:R-:W-:Y:S01]  /*2ab0*/  IMAD.MOV.U32 R32, RZ, RZ, 0x0 ;  /* 0x00000000ff207424 */ /* 0x000fe200078e00ff */
        /* <DEDUP_REMOVED lines=27> */
.L_x_108:
[----:B------:R-:W-:Y:S05]  /*2c70*/  BSYNC.RECONVERGENT B4 ;  /* 0x0000000000047941 */ /* 0x000fea0003800200 */
.L_x_107:
        /* <DEDUP_REMOVED lines=17> */
.L_x_110:
[----:B------:R-:W-:Y:S05]  /*2d90*/  BSYNC.RECONVERGENT B4 ;  /* 0x0000000000047941 */ /* 0x000fea0003800200 */
.L_x_109:
[----:B------:R-:W-:-:S11]  /*2da0*/  DADD R12, R12, R10 ;  /* 0x000000000c0c7229 */ /* 0x000fd6000000000a */
.L_x_106:
[----:B------:R-:W-:Y:S05]  /*2db0*/  BSYNC.RECONVERGENT B3 ;  /* 0x0000000000037941 */ /* 0x000fea0003800200 */
.L_x_105:
[----:B------:R-:W-:-:S07]  /*2dc0*/  VIADD R30, R30, 0x4 ;  /* 0x000000041e1e7836 */ /* 0x000fce0000000000 */
.L_x_86:
[----:B------:R-:W-:Y:S05]  /*2dd0*/  BSYNC.RECONVERGENT B2 ;  /* 0x0000000000027941 */ /* 0x000fea0003800200 */
.L_x_85:
[----:B------:R-:W-:-:S13]  /*2de0*/  ISETP.NE.AND P1, PT, R31, RZ, PT ;  /* 0x000000ff1f00720c */ /* 0x000fda0003f25270 */
[----:B------:R-:W-:Y:S05]  /*2df0*/  @!P1 BRA `(.L_x_32) ;  /* 0x0000000800c09947 */ /* 0x000fea0003800000 */
[----:B------:R-:W-:Y:S01]  /*2e00*/  ISETP.NE.AND P1, PT, R31, 0x1, PT ;  /* 0x000000011f00780c */ /* 0x000fe20003f25270 */
[----:B------:R-:W-:-:S12]  /*2e10*/  BSSY.RECONVERGENT B2, `(.L_x_111) ;  /* 0x0000072000027945 */ /* 0x000fd80003800200 */
[----:B------:R-:W-:Y:S05]  /*2e20*/  @!P1 BRA `(.L_x_112) ;  /* 0x0000000400c09947 */ /* 0x000fea0003800000 */
[----:B------:R-:W2:Y:S01]  /*2e30*/  LDC.64 R22, c[0x0][0x380] ;  /* 0x0000e000ff167b82 */ /* 0x000ea20000000a00 */
[----:B-----5:R-:W-:-:S07]  /*2e40*/  IMAD.IADD R9, R2, 0x1, R30 ;  /* 0x0000000102097824 */ /* 0x020fce00078e021e */
        /* <DEDUP_REMOVED lines=8> */
[----:B------:R-:W-:Y:S01]  /*2ed0*/  IMAD.MOV.U32 R36, RZ, RZ, 0x0 ;  /* 0x00000000ff247424 */ /* 0x000fe200078e00ff */
        /* <DEDUP_REMOVED lines=25> */
.L_x_116:
[----:B------:R-:W-:Y:S05]  /*3070*/  BSYNC.RECONVERGENT B4 ;  /* 0x0000000000047941 */ /* 0x000fea0003800200 */
.L_x_115:
        /* <DEDUP_REMOVED lines=17> */
.L_x_118:
[----:B------:R-:W-:Y:S05]  /*3190*/  BSYNC.RECONVERGENT B4 ;  /* 0x0000000000047941 */ /* 0x000fea0003800200 */
.L_x_117:
[----:B------:R-:W-:-:S11]  /*31a0*/  DADD R12, R12, R10 ;  /* 0x000000000c0c7229 */ /* 0x000fd6000000000a */
.L_x_114:
[----:B------:R-:W-:Y:S05]  /*31b0*/  BSYNC.RECONVERGENT B3 ;  /* 0x0000000000037941 */ /* 0x000fea0003800200 */
.L_x_113:
        /* <DEDUP_REMOVED lines=33> */
.L_x_122:
[----:B------:R-:W-:Y:S05]  /*33d0*/  BSYNC.RECONVERGENT B4 ;  /* 0x0000000000047941 */ /* 0x000fea0003800200 */
.L_x_121:
        /* <DEDUP_REMOVED lines=17> */
.L_x_124:
[----:B------:R-:W-:Y:S05]  /*34f0*/  BSYNC.RECONVERGENT B4 ;  /* 0x0000000000047941 */ /* 0x000fea0003800200 */
.L_x_123:
[----:B------:R-:W-:-:S11]  /*3500*/  DADD R12, R12, R10 ;  /* 0x000000000c0c7229 */ /* 0x000fd6000000000a */
.L_x_120:
[----:B------:R-:W-:Y:S05]  /*3510*/  BSYNC.RECONVERGENT B3 ;  /* 0x0000000000037941 */ /* 0x000fea0003800200 */
.L_x_119:
[----:B------:R-:W-:-:S07]  /*3520*/  VIADD R30, R30, 0x2 ;  /* 0x000000021e1e7836 */ /* 0x000fce0000000000 */
.L_x_112:
[----:B------:R-:W-:Y:S05]  /*3530*/  BSYNC.RECONVERGENT B2 ;  /* 0x0000000000027941 */ /* 0x000fea0003800200 */
.L_x_111:
[----:B------:R-:W-:-:S04]  /*3540*/  LOP3.LUT R6, R6, 0x1, RZ, 0xc0, !PT ;  /* 0x0000000106067812 */ /* 0x000fc800078ec0ff */
[----:B------:R-:W-:-:S13]  /*3550*/  ISETP.NE.U32.AND P1, PT, R6, 0x1, PT ;  /* 0x000000010600780c */ /* 0x000fda0003f25070 */
[----:B------:R-:W-:Y:S05]  /*3560*/  @P1 BRA `(.L_x_32) ;  /* 0x0000000000e41947 */ /* 0x000fea0003800000 */
[----:B0-----:R-:W0:Y:S01]  /*3570*/  LDC.64 R10, c[0x0][0x380] ;  /* 0x0000e000ff0a7b82 */ /* 0x001e220000000a00 */
[----:B-----5:R-:W-:-:S04]  /*3580*/  IMAD.IADD R9, R2, 0x1, R30 ;  /* 0x0000000102097824 */ /* 0x020fc800078e021e */
[----:B0-----:R-:W-:-:S06]  /*3590*/  IMAD.WIDE R10, R9, 0x4, R10 ;  /* 0x00000004090a7825 */ /* 0x001fcc00078e020a */
[----:B------:R-:W2:Y:S02]  /*35a0*/  LDG.E R10, desc[UR6][R10.64] ;  /* 0x000000060a0a7981 */ /* 0x000ea4000c1e1900 */
[----:B--2---:R-:W-:-:S13]  /*35b0*/  ISETP.NE.AND P1, PT, R10, R5, PT ;  /* 0x000000050a00720c */ /* 0x004fda0003f25270 */
[----:B------:R-:W-:Y:S05]  /*35c0*/  @!P1 BRA `(.L_x_32) ;  /* 0x0000000000cc9947 */ /* 0x000fea0003800000 */
[----:B------:R-:W0:Y:S02]  /*35d0*/  LDC.64 R22, c[0x0][0x3a8] ;  /* 0x0000ea00ff167b82 */ /* 0x000e240000000a00 */
[----:B0-----:R-:W-:-:S05]  /*35e0*/  IMAD.WIDE R22, R9, 0x8, R22 ;  /* 0x0000000809167825 */ /* 0x001fca00078e0216 */
        /* <DEDUP_REMOVED lines=29> */
.L_x_126:
[----:B------:R-:W-:Y:S05]  /*37c0*/  BSYNC.RECONVERGENT B2 ;  /* 0x0000000000027941 */ /* 0x000fea0003800200 */
.L_x_125:
        /* <DEDUP_REMOVED lines=17> */
.L_x_128:
[----:B------:R-:W-:Y:S05]  /*38e0*/  BSYNC.RECONVERGENT B2 ;  /* 0x0000000000027941 */ /* 0x000fea0003800200 */
.L_x_127:
[----:B------:R-:W-:-:S11]  /*38f0*/  DADD R12, R12, R10 ;  /* 0x000000000c0c7229 */ /* 0x000fd6000000000a */
.L_x_32:
[----:B------:R-:W-:Y:S05]  /*3900*/  BSYNC.RECONVERGENT B1 ;  /* 0x0000000000017941 */ /* 0x000fea0003800200 */
.L_x_31:
[----:B------:R-:W-:Y:S01]  /*3910*/  BSSY.RECONVERGENT B1, `(.L_x_129) ;  /* 0x0000344000017945 */ /* 0x000fe20003800200 */
[----:B------:R-:W-:-:S03]  /*3920*/  CS2R R22, SRZ ;  /* 0x0000000000167805 */ /* 0x000fc6000001ff00 */
[----:B------:R-:W-:Y:S05]  /*3930*/  @!P0 BRA `(.L_x_130) ;  /* 0x0000003400048947 */ /* 0x000fea0003800000 */
[----:B-1----:R1:W5:Y:S01]  /*3940*/  LDG.E R16, desc[UR6][R16.64] ;  /* 0x0000000610107981 */ /* 0x002362000c1e1900 */
[----:B------:R-:W-:Y:S01]  /*3950*/  ISETP.GE.U32.AND P0, PT, R3, 0x8, PT ;  /* 0x000000080300780c */ /* 0x000fe20003f06070 */
[----:B------:R-:W-:Y:S01]  /*3960*/  BSSY.RECONVERGENT B3, `(.L_x_131) ;  /* 0x00001b1000037945 */ /* 0x000fe20003800200 */
[----:B------:R-:W-:Y:S02]  /*3970*/  MOV R5, RZ ;  /* 0x000000ff00057202 */ /* 0x000fe40000000f00 */
[----:B------:R-:W-:-:S09]  /*3980*/  CS2R R22, SRZ ;  /* 0x0000000000167805 */ /* 0x000fd2000001ff00 */
[----:B-1----:R-:W-:Y:S05]  /*3990*/  @!P0 BRA `(.L_x_132) ;  /* 0x0000001800b48947 */ /* 0x002fea0003800000 */
[----:B------:R-:W-:Y:S01]  /*39a0*/  BSSY.RECONVERGENT B2, `(.L_x_132) ;  /* 0x00001ac000027945 */ /* 0x000fe20003800200 */
[----:B-----5:R-:W-:Y:S01]  /*39b0*/  IMAD.MOV.U32 R2, RZ, RZ, RZ ;  /* 0x000000ffff027224 */ /* 0x020fe200078e00ff */
[----:B------:R-:W-:-:S07]  /*39c0*/  CS2R R22, SRZ ;  /* 0x0000000000167805 */ /* 0x000fce000001ff00 */
.L_x_181:
[----:B------:R-:W1:Y:S01]  /*39d0*/  LDC.64 R30, c[0x0][0x380] ;  /* 0x0000e000ff1e7b82 */ /* 0x000e620000000a00 */
[----:B------:R-:W-:-:S07]  /*39e0*/  IMAD.IADD R5, R16, 0x1, R2 ;  /* 0x0000000110057824 */ /* 0x000fce00078e0202 */
[----:B------:R-:W2:Y:S01]  /*39f0*/  LDC.64 R24, c[0x0][0x3a8] ;  /* 0x0000ea00ff187b82 */ /* 0x000ea20000000a00 */
[----:B-1----:R-:W-:-:S05]  /*3a00*/  IMAD.WIDE R30, R5, 0x4, R30 ;  /* 0x00000004051e7825 */ /* 0x002fca00078e021e */
[----:B------:R-:W3:Y:S01]  /*3a10*/  LDG.E R0, desc[UR6][R30.64] ;  /* 0x000000061e007981 */ /* 0x000ee2000c1e1900 */
[----:B------:R-:W-:Y:S01]  /*3a20*/  BSSY.RECONVERGENT B4, `(.L_x_133) ;  /* 0x0000033000047945 */ /* 0x000fe20003800200 */
[----:B--2---:R-:W-:Y:S01]  /*3a30*/  IMAD.WIDE R24, R5, 0x8, R24 ;  /* 0x0000000805187825 */ /* 0x004fe200078e0218 */
[----:B---3--:R-:W-:-:S13]  /*3a40*/  ISETP.NE.AND P0, PT, R0, R7, PT ;  /* 0x000000070000720c */ /* 0x008fda0003f05270 */
        /* <DEDUP_REMOVED lines=25> */
[----:B------:R-:W-:Y:S05]  /*3be0*/  CALL.REL.NOINC `($__internal_2_$__cuda_sm20_dsqrt_rn_f64_mediumpath_v1) ;  /* 0x0000003400987944 */ /* 0x000fea0003c00000 */
[----:B------:R-:W-:Y:S01]  /*3bf0*/  MOV R28, R10 ;  /* 0x0000000a001c7202 */ /* 0x000fe20000000f00 */
[----:B------:R-:W-:-:S07]  /*3c00*/  IMAD.MOV.U32 R29, RZ, RZ, R0 ;  /* 0x000000ffff1d7224 */ /* 0x000fce00078e0000 */
.L_x_136:
[----:B------:R-:W-:Y:S05]  /*3c10*/  BSYNC.RECONVERGENT B5 ;  /* 0x0000000000057941 */ /* 0x000fea0003800200 */
.L_x_135:
        /* <DEDUP_REMOVED lines=15> */
[----:B------:R-:W-:Y:S05]  /*3d10*/  CALL.REL.NOINC `($__internal_1_$__cuda_sm20_dblrcp_rn_slowpath_v3) ;  /* 0x0000003000987944 */ /* 0x000fea0003c00000 */
[----:B------:R-:W-:-:S07]  /*3d20*/  MOV R11, R0 ;  /* 0x00000000000b7202 */ /* 0x000fce0000000f00 */
.L_x_138:
[----:B------:R-:W-:Y:S05]  /*3d30*/  BSYNC.RECONVERGENT B5 ;  /* 0x0000000000057941 */ /* 0x000fea0003800200 */
.L_x_137:
[----:B------:R-:W-:-:S11]  /*3d40*/  DADD R22, R22, R10 ;  /* 0x0000000016167229 */ /* 0x000fd6000000000a */
.L_x_134:
[----:B------:R-:W-:Y:S05]  /*3d50*/  BSYNC.RECONVERGENT B4 ;  /* 0x0000000000047941 */ /* 0x000fea0003800200 */
.L_x_133:
        /* <DEDUP_REMOVED lines=28> */
[----:B------:R-:W-:Y:S05]  /*3f20*/  CALL.REL.NOINC `($__internal_2_$__cuda_sm20_dsqrt_rn_f64_mediumpath_v1) ;  /* 0x0000003000c87944 */ /* 0x000fea0003c00000 */
[----:B------:R-:W-:Y:S02]  /*3f30*/  IMAD.MOV.U32 R28, RZ, RZ, R10 ;  /* 0x000000ffff1c7224 */ /* 0x000fe400078e000a */
[----:B------:R-:W-:-:S07]  /*3f40*/  IMAD.MOV.U32 R29, RZ, RZ, R0 ;  /* 0x000000ffff1d7224 */ /* 0x000fce00078e0000 */
.L_x_142:
[----:B------:R-:W-:Y:S05]  /*3f50*/  BSYNC.RECONVERGENT B5 ;  /* 0x0000000000057941 */ /* 0x000fea0003800200 */
.L_x_141:
        /* <DEDUP_REMOVED lines=15> */
[----:B------:R-:W-:Y:S05]  /*4050*/  CALL.REL.NOINC `($__internal_1_$__cuda_sm20_dblrcp_rn_slowpath_v3) ;  /* 0x0000002c00c87944 */ /* 0x000fea0003c00000 */
[----:B------:R-:W-:-:S07]  /*4060*/  IMAD.MOV.U32 R11, RZ, RZ, R0 ;  /* 0x000000ffff0b7224 */ /* 0x000fce00078e0000 */
.L_x_144:
[----:B------:R-:W-:Y:S05]  /*4070*/  BSYNC.RECONVERGENT B5 ;  /* 0x0000000000057941 */ /* 0x000fea0003800200 */
.L_x_143:
[----:B------:R-:W-:-:S11]  /*4080*/  DADD R22, R22, R10 ;  /* 0x0000000016167229 */ /* 0x000fd6000000000a */
.L_x_140:
[----:B------:R-:W-:Y:S05]  /*4090*/  BSYNC.RECONVERGENT B4 ;  /* 0x0000000000047941 */ /* 0x000fea0003800200 */
.L_x_139:
        /* <DEDUP_REMOVED lines=29> */
[----:B------:R-:W-:Y:S01]  /*4270*/  IMAD.MOV.U32 R28, RZ, RZ, R10 ;  /* 0x000000ffff1c7224 */ /* 0x000fe200078e000a */
[----:B------:R-:W-:-:S07]  /*4280*/  MOV R29, R0 ;  /* 0x00000000001d7202 */ /* 0x000fce0000000f00 */
.L_x_148:
[----:B------:R-:W-:Y:S05]  /*4290*/  BSYNC.RECONVERGENT B5 ;  /* 0x0000000000057941 */ /* 0x000fea0003800200 */
.L_x_147:
        /* <DEDUP_REMOVED lines=16> */
[----:B------:R-:W-:-:S07]  /*43a0*/  IMAD.MOV.U32 R11, RZ, RZ, R0 ;  /* 0x000000ffff0b7224 */ /* 0x000fce00078e0000 */
.L_x_150:
[----:B------:R-:W-:Y:S05]  /*43b0*/  BSYNC.RECONVERGENT B5 ;  /* 0x0000000000057941 */ /* 0x000fea0003800200 */
.L_x_149:
[----:B------:R-:W-:-:S11]  /*43c0*/  DADD R22, R22, R10 ;  /* 0x0000000016167229 */ /* 0x000fd6000000000a */
.L_x_146:
[----:B------:R-:W-:Y:S05]  /*43d0*/  BSYNC.RECONVERGENT B4 ;  /* 0x0000000000047941 */ /* 0x000fea0003800200 */
.L_x_145:
[----:B------:R-:W2:Y:S01]  /*43e0*/  LDG.E R0, desc[UR6][R30.64+0xc] ;  /* 0x00000c061e007981 */ /* 0x000ea2000c1e1900 */
[----:B------:R-:W-:Y:S01]  /*43f0*/  BSSY.RECONVERGENT B4, `(.L_x_151) ;  /* 0x0000032000047945 */ /* 0x000fe20003800200 */
        /* <DEDUP_REMOVED lines=29> */
.L_x_154:
[----:B------:R-:W-:Y:S05]  /*45d0*/  BSYNC.RECONVERGENT B5 ;  /* 0x0000000000057941 */ /* 0x000fea0003800200 */
.L_x_153:
        /* <DEDUP_REMOVED lines=17> */
.L_x_156:
[----:B------:R-:W-:Y:S05]  /*46f0*/  BSYNC.RECONVERGENT B5 ;  /* 0x0000000000057941 */ /* 0x000fea0003800200 */
.L_x_155:
[----:B------:R-:W-:-:S11]  /*4700*/  DADD R22, R22, R10 ;  /* 0x0000000016167229 */ /* 0x000fd6000000000a */
.L_x_152:
[----:B------:R-:W-:Y:S05]  /*4710*/  BSYNC.RECONVERGENT B4 ;  /* 0x0000000000047941 */ /* 0x000fea0003800200 */
.L_x_151:
        /* <DEDUP_REMOVED lines=31> */
.L_x_160:
[----:B------:R-:W-:Y:S05]  /*4910*/  BSYNC.RECONVERGENT B5 ;  /* 0x0000000000057941 */ /* 0x000fea0003800200 */
.L_x_159:
        /* <DEDUP_REMOVED lines=17> */
.L_x_162:
[----:B------:R-:W-:Y:S05]  /*4a30*/  BSYNC.RECONVERGENT B5 ;  /* 0x0000000000057941 */ /* 0x000fea0003800200 */
.L_x_161:
[----:B------:R-:W-:-:S11]  /*4a40*/  DADD R22, R22, R10 ;  /* 0x0000000016167229 */ /* 0x000fd6000000000a */
.L_x_158:
[----:B------:R-:W-:Y:S05]  /*4a50*/  BSYNC.RECONVERGENT B4 ;  /* 0x0000000000047941 */ /* 0x000fea0003800200 */
.L_x_157:
        /* <DEDUP_REMOVED lines=31> */
.L_x_166:
[----:B------:R-:W-:Y:S05]  /*4c50*/  BSYNC.RECONVERGENT B5 ;  /* 0x0000000000057941 */ /* 0x000fea0003800200 */
.L_x_165:
        /* <DEDUP_REMOVED lines=17> */
.L_x_168:
[----:B------:R-:W-:Y:S05]  /*4d70*/  BSYNC.RECONVERGENT B5 ;  /* 0x0000000000057941 */ /* 0x000fea0003800200 */
.L_x_167:
[----:B------:R-:W-:-:S11]  /*4d80*/  DADD R22, R22, R10 ;  /* 0x0000000016167229 */ /* 0x000fd6000000000a */
.L_x_164:
[----:B------:R-:W-:Y:S05]  /*4d90*/  BSYNC.RECONVERGENT B4 ;  /* 0x0000000000047941 */ /* 0x000fea0003800200 */
.L_x_163:
        /* <DEDUP_REMOVED lines=31> */
.L_x_172:
[----:B------:R-:W-:Y:S05]  /*4f90*/  BSYNC.RECONVERGENT B5 ;  /* 0x0000000000057941 */ /* 0x000fea0003800200 */
.L_x_171:
        /* <DEDUP_REMOVED lines=17> */
.L_x_174:
[----:B------:R-:W-:Y:S05]  /*50b0*/  BSYNC.RECONVERGENT B5 ;  /* 0x0000000000057941 */ /* 0x000fea0003800200 */
.L_x_173:
[----:B------:R-:W-:-:S11]  /*50c0*/  DADD R22, R22, R10 ;  /* 0x0000000016167229 */ /* 0x000fd6000000000a */
.L_x_170:
[----:B------:R-:W-:Y:S05]  /*50d0*/  BSYNC.RECONVERGENT B4 ;  /* 0x0000000000047941 */ /* 0x000fea0003800200 */
.L_x_169:
        /* <DEDUP_REMOVED lines=31> */
.L_x_178:
[----:B------:R-:W-:Y:S05]  /*52d0*/  BSYNC.RECONVERGENT B5 ;  /* 0x0000000000057941 */ /* 0x000fea0003800200 */
.L_x_177:
        /* <DEDUP_REMOVED lines=17> */
.L_x_180:
[----:B------:R-:W-:Y:S05]  /*53f0*/  BSYNC.RECONVERGENT B5 ;  /* 0x0000000000057941 */ /* 0x000fea0003800200 */
.L_x_179:
[----:B------:R-:W-:-:S11]  /*5400*/  DADD R22, R22, R10 ;  /* 0x0000000016167229 */ /* 0x000fd6000000000a */
.L_x_176:
[----:B------:R-:W-:Y:S05]  /*5410*/  BSYNC.RECONVERGENT B4 ;  /* 0x0000000000047941 */ /* 0x000fea0003800200 */
.L_x_175:
[----:B------:R-:W-:Y:S01]  /*5420*/  VIADD R2, R2, 0x8 ;  /* 0x0000000802027836 */ /* 0x000fe20000000000 */
[----:B------:R-:W-:-:S04]  /*5430*/  LOP3.LUT R5, R3, 0x7ffffff8, RZ, 0xc0, !PT ;  /* 0x7ffffff803057812 */ /* 0x000fc800078ec0ff */
[----:B------:R-:W-:-:S13]  /*5440*/  ISETP.NE.AND P0, PT, R2, R5, PT ;  /* 0x000000050200720c */ /* 0x000fda0003f05270 */
[----:B------:R-:W-:Y:S05]  /*5450*/  @P0 BRA `(.L_x_181) ;  /* 0xffffffe4005c0947 */ /* 0x000fea000383ffff */
[----:B------:R-:W-:Y:S05]  /*5460*/  BSYNC.RECONVERGENT B2 ;  /* 0x0000000000027941 */ /* 0x000fea0003800200 */
.L_x_132:
[----:B------:R-:W-:Y:S05]  /*5470*/  BSYNC.RECONVERGENT B3 ;  /* 0x0000000000037941 */ /* 0x000fea0003800200 */
.L_x_131:
[----:B------:R-:W-:-:S13]  /*5480*/  LOP3.LUT P0, R0, R3, 0x7, RZ, 0xc0, !PT ;  /* 0x0000000703007812 */ /* 0x000fda000780c0ff */
[----:B------:R-:W-:Y:S05]  /*5490*/  @!P0 BRA `(.L_x_130) ;  /* 0x00000018002c8947 */ /* 0x000fea0003800000 */
[----:B------:R-:W-:Y:S01]  /*54a0*/  ISETP.GE.U32.AND P0, PT, R0, 0x4, PT ;  /* 0x000000040000780c */ /* 0x000fe20003f06070 */
[----:B------:R-:W-:Y:S01]  /*54b0*/  BSSY.RECONVERGENT B2, `(.L_x_182) ;  /* 0x00000d9000027945 */ /* 0x000fe20003800200 */
[----:B-----5:R-:W-:-:S11]  /*54c0*/  LOP3.LUT R2, R3, 0x3, RZ, 0xc0, !PT ;  /* 0x0000000303027812 */ /* 0x020fd600078ec0ff */
[----:B------:R-:W-:Y:S05]  /*54d0*/  @!P0 BRA `(.L_x_183) ;  /* 0x0000000c00588947 */ /* 0x000fea0003800000 */
[----:B------:R-:W1:Y:S01]  /*54e0*/  LDC.64 R30, c[0x0][0x380] ;  /* 0x0000e000ff1e7b82 */ /* 0x000e620000000a00 */
[----:B------:R-:W-:-:S07]  /*54f0*/  IADD3 R9, PT, PT, R16, R5, RZ ;  /* 0x0000000510097210 */ /* 0x000fce0007ffe0ff */
        /* <DEDUP_REMOVED lines=34> */
.L_x_187:
[----:B------:R-:W-:Y:S05]  /*5720*/  BSYNC.RECONVERGENT B4 ;  /* 0x0000000000047941 */ /* 0x000fea0003800200 */
.L_x_186:
        /* <DEDUP_REMOVED lines=17> */
.L_x_189:
[----:B------:R-:W-:Y:S05]  /*5840*/  BSYNC.RECONVERGENT B4 ;  /* 0x0000000000047941 */ /* 0x000fea0003800200 */
.L_x_188:
[----:B------:R-:W-:-:S11]  /*5850*/  DADD R22, R22, R10 ;  /* 0x0000000016167229 */ /* 0x000fd6000000000a */
.L_x_185:
[----:B------:R-:W-:Y:S05]  /*5860*/  BSYNC.RECONVERGENT B3 ;  /* 0x0000000000037941 */ /* 0x000fea0003800200 */
.L_x_184:
        /* <DEDUP_REMOVED lines=31> */
.L_x_193:
[----:B------:R-:W-:Y:S05]  /*5a60*/  BSYNC.RECONVERGENT B4 ;  /* 0x0000000000047941 */ /* 0x000fea0003800200 */
.L_x_192:
        /* <DEDUP_REMOVED lines=17> */
.L_x_195:
[----:B------:R-:W-:Y:S05]  /*5b80*/  BSYNC.RECONVERGENT B4 ;  /* 0x0000000000047941 */ /* 0x000fea0003800200 */
.L_x_194:
[----:B------:R-:W-:-:S11]  /*5b90*/  DADD R22, R22, R10 ;  /* 0x0000000016167229 */ /* 0x000fd6000000000a */
.L_x_191:
[----:B------:R-:W-:Y:S05]  /*5ba0*/  BSYNC.RECONVERGENT B3 ;  /* 0x0000000000037941 */ /* 0x000fea0003800200 */
.L_x_190:
        /* <DEDUP_REMOVED lines=31> */
.L_x_199:
[----:B------:R-:W-:Y:S05]  /*5da0*/  BSYNC.RECONVERGENT B4 ;  /* 0x0000000000047941 */ /* 0x000fea0003800200 */
.L_x_198:
        /* <DEDUP_REMOVED lines=17> */
.L_x_201:
[----:B------:R-:W-:Y:S05]  /*5ec0*/  BSYNC.RECONVERGENT B4 ;  /* 0x0000000000047941 */ /* 0x000fea0003800200 */
.L_x_200:
[----:B------:R-:W-:-:S11]  /*5ed0*/  DADD R22, R22, R10 ;  /* 0x0000000016167229 */ /* 0x000fd6000000000a */
.L_x_197:
[----:B------:R-:W-:Y:S05]  /*5ee0*/  BSYNC.RECONVERGENT B3 ;  /* 0x0000000000037941 */ /* 0x000fea0003800200 */
.L_x_196:
        /* <DEDUP_REMOVED lines=31> */
.L_x_205:
[----:B------:R-:W-:Y:S05]  /*60e0*/  BSYNC.RECONVERGENT B4 ;  /* 0x0000000000047941 */ /* 0x000fea0003800200 */
.L_x_204:
        /* <DEDUP_REMOVED lines=17> */
.L_x_207:
[----:B------:R-:W-:Y:S05]  /*6200*/  BSYNC.RECONVERGENT B4 ;  /* 0x0000000000047941 */ /* 0x000fea0003800200 */
.L_x_206:
[----:B------:R-:W-:-:S11]  /*6210*/  DADD R22, R22, R10 ;  /* 0x0000000016167229 */ /* 0x000fd6000000000a */
.L_x_203:
[----:B------:R-:W-:Y:S05]  /*6220*/  BSYNC.RECONVERGENT B3 ;  /* 0x0000000000037941 */ /* 0x000fea0003800200 */
.L_x_202:
[----:B------:R-:W-:-:S07]  /*6230*/  VIADD R5, R5, 0x4 ;  /* 0x0000000405057836 */ /* 0x000fce0000000000 */
.L_x_183:
[----:B------:R-:W-:Y:S05]  /*6240*/  BSYNC.RECONVERGENT B2 ;  /* 0x0000000000027941 */ /* 0x000fea0003800200 */
.L_x_182:
[----:B------:R-:W-:-:S13]  /*6250*/  ISETP.NE.AND P0, PT, R2, RZ, PT ;  /* 0x000000ff0200720c */ /* 0x000fda0003f05270 */
[----:B------:R-:W-:Y:S05]  /*6260*/  @!P0 BRA `(.L_x_130) ;  /* 0x0000000800b88947 */ /* 0x000fea0003800000 */
[----:B------:R-:W-:Y:S01]  /*6270*/  ISETP.NE.AND P0, PT, R2, 0x1, PT ;  /* 0x000000010200780c */ /* 0x000fe20003f05270 */
[----:B------:R-:W-:-:S12]  /*6280*/  BSSY.RECONVERGENT B2, `(.L_x_208) ;  /* 0x0000070000027945 */ /* 0x000fd80003800200 */
        /* <DEDUP_REMOVED lines=37> */
.L_x_213:
[----:B------:R-:W-:Y:S05]  /*64e0*/  BSYNC.RECONVERGENT B4 ;  /* 0x0000000000047941 */ /* 0x000fea0003800200 */
.L_x_212:
        /* <DEDUP_REMOVED lines=17> */
.L_x_215:
[----:B------:R-:W-:Y:S05]  /*6600*/  BSYNC.RECONVERGENT B4 ;  /* 0x0000000000047941 */ /* 0x000fea0003800200 */
.L_x_214:
[----:B------:R-:W-:-:S11]  /*6610*/  DADD R22, R22, R10 ;  /* 0x0000000016167229 */ /* 0x000fd6000000000a */
.L_x_211:
[----:B------:R-:W-:Y:S05]  /*6620*/  BSYNC.RECONVERGENT B3 ;  /* 0x0000000000037941 */ /* 0x000fea0003800200 */
.L_x_210:
        /* <DEDUP_REMOVED lines=31> */
.L_x_219:
[----:B------:R-:W-:Y:S05]  /*6820*/  BSYNC.RECONVERGENT B4 ;  /* 0x0000000000047941 */ /* 0x000fea0003800200 */
.L_x_218:
        /* <DEDUP_REMOVED lines=17> */
.L_x_221:
[----:B------:R-:W-:Y:S05]  /*6940*/  BSYNC.RECONVERGENT B4 ;  /* 0x0000000000047941 */ /* 0x000fea0003800200 */
.L_x_220:
[----:B------:R-:W-:-:S11]  /*6950*/  DADD R22, R22, R10 ;  /* 0x0000000016167229 */ /* 0x000fd6000000000a */
.L_x_217:
[----:B------:R-:W-:Y:S05]  /*6960*/  BSYNC.RECONVERGENT B3 ;  /* 0x0000000000037941 */ /* 0x000fea0003800200 */
.L_x_216:
[----:B------:R-:W-:-:S07]  /*6970*/  IADD3 R5, PT, PT, R5, 0x2, RZ ;  /* 0x0000000205057810 */ /* 0x000fce0007ffe0ff */
.L_x_209:
[----:B------:R-:W-:Y:S05]  /*6980*/  BSYNC.RECONVERGENT B2 ;  /* 0x0000000000027941 */ /* 0x000fea0003800200 */
.L_x_208:
[----:B------:R-:W-:-:S04]  /*6990*/  LOP3.LUT R3, R3, 0x1, RZ, 0xc0, !PT ;  /* 0x0000000103037812 */ /* 0x000fc800078ec0ff */
[----:B------:R-:W-:-:S13]  /*69a0*/  ISETP.NE.U32.AND P0, PT, R3, 0x1, PT ;  /* 0x000000010300780c */ /* 0x000fda0003f05070 */
[----:B------:R-:W-:Y:S05]  /*69b0*/  @P0 BRA `(.L_x_130) ;  /* 0x0000000000e40947 */ /* 0x000fea0003800000 */
[----:B------:R-:W1:Y:S01]  /*69c0*/  LDC.64 R2, c[0x0][0x380] ;  /* 0x0000e000ff027b82 */ /* 0x000e620000000a00 */
[----:B------:R-:W-:-:S04]  /*69d0*/  IMAD.IADD R5, R16, 0x1, R5 ;  /* 0x0000000110057824 */ /* 0x000fc800078e0205 */
[----:B-1----:R-:W-:-:S06]  /*69e0*/  IMAD.WIDE R2, R5, 0x4, R2 ;  /* 0x0000000405027825 */ /* 0x002fcc00078e0202 */
[----:B------:R-:W2:Y:S02]  /*69f0*/  LDG.E R2, desc[UR6][R2.64] ;  /* 0x0000000602027981 */ /* 0x000ea4000c1e1900 */
[----:B--2---:R-:W-:-:S13]  /*6a00*/  ISETP.NE.AND P0, PT, R2, R7, PT ;  /* 0x000000070200720c */ /* 0x004fda0003f05270 */
[----:B------:R-:W-:Y:S05]  /*6a10*/  @!P0 BRA `(.L_x_130) ;  /* 0x0000000000cc8947 */ /* 0x000fea0003800000 */
[----:B------:R-:W1:Y:S02]  /*6a20*/  LDC.64 R2, c[0x0][0x3a8] ;  /* 0x0000ea00ff027b82 */ /* 0x000e640000000a00 */
[----:B-1----:R-:W-:-:S06]  /*6a30*/  IMAD.WIDE R2, R5, 0x8, R2 ;  /* 0x0000000805027825 */ /* 0x002fcc00078e0202 */
[----:B------:R-:W0:Y:S01]  /*6a40*/  LDG.E.64 R2, desc[UR6][R2.64] ;  /* 0x0000000602027981 */ /* 0x000e22000c1e1b00 */
[----:B------:R-:W-:Y:S01]  /*6a50*/  MOV R16, 0x0 ;  /* 0x0000000000107802 */ /* 0x000fe20000000f00 */
[----:B------:R-:W-:Y:S01]  /*6a60*/  IMAD.MOV.U32 R17, RZ, RZ, 0x3fd80000 ;  /* 0x3fd80000ff117424 */ /* 0x000fe200078e00ff */
[----:B------:R-:W-:Y:S01]  /*6a70*/  BSSY.RECONVERGENT B2, `(.L_x_222) ;  /* 0x000001a000027945 */ /* 0x000fe20003800200 */
[----:B0-----:R-:W-:-:S06]  /*6a80*/  DMUL R10, R14, R2 ;  /* 0x000000020e0a7228 */ /* 0x001fcc0000000000 */
        /* <DEDUP_REMOVED lines=21> */
[----:B------:R-:W-:Y:S05]  /*6be0*/  CALL.REL.NOINC `($__internal_2_$__cuda_sm20_dsqrt_rn_f64_mediumpath_v1) ;  /* 0x0000000400987944 */ /* 0x000fea0003c00000 */
[----:B------:R-:W-:Y:S02]  /*6bf0*/  IMAD.MOV.U32 R6, RZ, RZ, R10 ;  /* 0x000000ffff067224 */ /* 0x000fe400078e000a */
[----:B------:R-:W-:-:S07]  /*6c00*/  IMAD.MOV.U32 R7, RZ, RZ, R0 ;  /* 0x000000ffff077224 */ /* 0x000fce00078e0000 */
.L_x_223:
[----:B------:R-:W-:Y:S05]  /*6c10*/  BSYNC.RECONVERGENT B2 ;  /* 0x0000000000027941 */ /* 0x000fea0003800200 */
.L_x_222:
        /* <DEDUP_REMOVED lines=17> */
.L_x_225:
[----:B------:R-:W-:Y:S05]  /*6d30*/  BSYNC.RECONVERGENT B2 ;  /* 0x0000000000027941 */ /* 0x000fea0003800200 */
.L_x_224:
[----:B------:R-:W-:-:S11]  /*6d40*/  DADD R22, R22, R10 ;  /* 0x0000000016167229 */ /* 0x000fd6000000000a */
.L_x_130:
[----:B------:R-:W-:Y:S05]  /*6d50*/  BSYNC.RECONVERGENT B1 ;  /* 0x0000000000017941 */ /* 0x000fea0003800200 */
.L_x_129:
[----:B-----5:R-:W2:Y:S01]  /*6d60*/  MUFU.RCP64H R3, R15 ;  /* 0x0000000f00037308 */ /* 0x020ea20000001800 */
[----:B------:R-:W-:Y:S01]  /*6d70*/  VIADD R2, R15, 0x300402 ;  /* 0x003004020f027836 */ /* 0x000fe20000000000 */
[----:B------:R-:W-:Y:S04]  /*6d80*/  BSSY.RECONVERGENT B1, `(.L_x_226) ;  /* 0x000000f000017945 */ /* 0x000fe80003800200 */
[----:B------:R-:W-:Y:S01]  /*6d90*/  FSETP.GEU.AND P0, PT, |R2|, 5.8789094863358348022e-39, PT ;  /* 0x004004020200780b */ /* 0x000fe20003f0e200 */
[----:B--2---:R-:W-:-:S08]  /*6da0*/  DFMA R6, -R14, R2, 1 ;  /* 0x3ff000000e06742b */ /* 0x004fd00000000102 */
[----:B------:R-:W-:-:S08]  /*6db0*/  DFMA R6, R6, R6, R6 ;  /* 0x000000060606722b */ /* 0x000fd00000000006 */
[----:B------:R-:W-:-:S08]  /*6dc0*/  DFMA R6, R2, R6, R2 ;  /* 0x000000060206722b */ /* 0x000fd00000000002 */
[----:B0-----:R-:W-:-:S08]  /*6dd0*/  DFMA R10, -R14, R6, 1 ;  /* 0x3ff000000e0a742b */ /* 0x001fd00000000106 */
        /* <DEDUP_REMOVED lines=9> */
.L_x_227:
[----:B------:R-:W-:Y:S05]  /*6e70*/  BSYNC.RECONVERGENT B1 ;  /* 0x0000000000017941 */ /* 0x000fea0003800200 */
.L_x_226:
[----:B------:R-:W0:Y:S01]  /*6e80*/  LDC.64 R2, c[0x0][0x3b0] ;  /* 0x0000ec00ff027b82 */ /* 0x000e220000000a00 */
[----:B------:R-:W2:Y:S01]  /*6e90*/  LDCU.64 UR8, c[0x0][0x3b0] ;  /* 0x00007600ff0877ac */ /* 0x000ea20008000a00 */
[----:B------:R-:W-:Y:S01]  /*6ea0*/  DADD R12, R22, R12 ;  /* 0x00000000160c7229 */ /* 0x000fe2000000000c */
[----:B------:R-:W-:Y:S01]  /*6eb0*/  VIADD R8, R8, UR4 ;  /* 0x0000000408087c36 */ /* 0x000fe20008000000 */
[----:B------:R-:W-:Y:S01]  /*6ec0*/  DADD R10, R10, R10 ;  /* 0x000000000a0a7229 */ /* 0x000fe2000000000a */
[----:B------:R-:W3:Y:S07]  /*6ed0*/  LDCU UR5, c[0x0][0x3b8] ;  /* 0x00007700ff0577ac */ /* 0x000eee0008000800 */
[----:B------:R-:W-:Y:S01]  /*6ee0*/  DADD R10, R10, -R12 ;  /* 0x000000000a0a7229 */ /* 0x000fe2000000080c */
[----:B--2---:R-:W-:-:S07]  /*6ef0*/  LEA R6, P0, R18, UR8, 0x3 ;  /* 0x0000000812067c11 */ /* 0x004fce000f8018ff */
[----:B------:R-:W-:Y:S01]  /*6f00*/  DMUL R10, R14, R10 ;  /* 0x0000000a0e0a7228 */ /* 0x000fe20000000000 */
[----:B------:R-:W-:Y:S01]  /*6f10*/  LEA.HI.X R7, R18, UR9, R19, 0x3, P0 ;  /* 0x0000000912077c11 */ /* 0x000fe200080f1c13 */
[----:B0-----:R-:W-:Y:S01]  /*6f20*/  IMAD.WIDE R2, R4, 0x8, R2 ;  /* 0x0000000804027825 */ /* 0x001fe200078e0202 */
[----:B---3--:R-:W-:-:S04]  /*6f30*/  ISETP.GE.AND P0, PT, R8, UR5, PT ;  /* 0x0000000508007c0c */ /* 0x008fc8000bf06270 */
[----:B------:R0:W-:Y:S04]  /*6f40*/  STG.E.64 desc[UR6][R2.64], R10 ;  /* 0x0000000a02007986 */ /* 0x0001e8000c101b06 */
[----:B------:R0:W-:Y:S05]  /*6f50*/  STG.E.64 desc[UR6][R6.64], R10 ;  /* 0x0000000a06007986 */ /* 0x0001ea000c101b06 */
[----:B------:R-:W-:Y:S05]  /*6f60*/  @!P0 BRA `(.L_x_228) ;  /* 0xffffff9000508947 */ /* 0x000fea000383ffff */
[----:B------:R-:W-:Y:S05]  /*6f70*/  EXIT ;  /* 0x000000000000794d */ /* 0x000fea0003800000 */
        .weak           $__internal_1_$__cuda_sm20_dblrcp_rn_slowpath_v3
        .type           $__internal_1_$__cuda_sm20_dblrcp_rn_slowpath_v3,@function
        .size           $__internal_1_$__cuda_sm20_dblrcp_rn_slowpath_v3,($__internal_2_$__cuda_sm20_dsqrt_rn_f64_mediumpath_v1 - $__internal_1_$__cuda_sm20_dblrcp_rn_slowpath_v3)
$__internal_1_$__cuda_sm20_dblrcp_rn_slowpath_v3:
[----:B------:R-:W-:Y:S01]  /*6f80*/  IMAD.MOV.U32 R20, RZ, RZ, R11 ;  /* 0x000000ffff147224 */ /* 0x000fe200078e000b */
[----:B------:R-:W-:Y:S01]  /*6f90*/  MOV R21, R10 ;  /* 0x0000000a00157202 */ /* 0x000fe20000000f00 */
[----:B------:R-:W-:Y:S05]  /*6fa0*/  BSSY.RECONVERGENT B0, `(.L_x_229) ;  /* 0x0000025000007945 */ /* 0x000fea0003800200 */
[----:B------:R-:W-:-:S14]  /*6fb0*/  DSETP.GTU.AND P2, PT, |R20|, +INF , PT ;  /* 0x7ff000001400742a */ /* 0x000fdc0003f4c200 */
[----:B------:R-:W-:Y:S05]  /*6fc0*/  @P2 BRA `(.L_x_230) ;  /* 0x0000000000802947 */ /* 0x000fea0003800000 */
[----:B------:R-:W-:-:S05]  /*6fd0*/  LOP3.LUT R10, R10, 0x7fffffff, RZ, 0xc0, !PT ;  /* 0x7fffffff0a0a7812 */ /* 0x000fca00078ec0ff */
[----:B------:R-:W-:-:S05]  /*6fe0*/  VIADD R11, R10, 0xffffffff ;  /* 0xffffffff0a0b7836 */ /* 0x000fca0000000000 */
[----:B------:R-:W-:-:S13]  /*6ff0*/  ISETP.GE.U32.AND P2, PT, R11, 0x7fefffff, PT ;  /* 0x7fefffff0b00780c */ /* 0x000fda0003f46070 */
[----:B------:R-:W-:Y:S01]  /*7000*/  @P2 LOP3.LUT R27, R21, 0x7ff00000, RZ, 0x3c, !PT ;  /* 0x7ff00000151b2812 */ /* 0x000fe200078e3cff */
[----:B------:R-:W-:Y:S01]  /*7010*/  @P2 IMAD.MOV.U32 R26, RZ, RZ, RZ ;  /* 0x000000ffff1a2224 */ /* 0x000fe200078e00ff */
[----:B------:R-:W-:Y:S06]  /*7020*/  @P2 BRA `(.L_x_231) ;  /* 0x0000000000702947 */ /* 0x000fec0003800000 */
[----:B------:R-:W-:-:S13]  /*7030*/  ISETP.GE.U32.AND P2, PT, R10, 0x1000001, PT ;  /* 0x010000010a00780c */ /* 0x000fda0003f46070 */
[----:B------:R-:W-:Y:S05]  /*7040*/  @!P2 BRA `(.L_x_232) ;  /* 0x000000000038a947 */ /* 0x000fea0003800000 */
[----:B------:R-:W-:Y:S01]  /*7050*/  IADD3 R27, PT, PT, R21, -0x3fe00000, RZ ;  /* 0xc0200000151b7810 */ /* 0x000fe20007ffe0ff */
[----:B------:R-:W-:Y:S02]  /*7060*/  IMAD.MOV.U32 R26, RZ, RZ, R20 ;  /* 0x000000ffff1a7224 */ /* 0x000fe400078e0014 */
[----:B------:R-:W-:Y:S01]  /*7070*/  IMAD.MOV.U32 R10, RZ, RZ, R0 ;  /* 0x000000ffff0a7224 */ /* 0x000fe200078e0000 */
[----:B------:R-:W0:Y:S05]  /*7080*/  MUFU.RCP64H R11, R27 ;  /* 0x0000001b000b7308 */ /* 0x000e2a0000001800 */
[----:B0-----:R-:W-:-:S08]  /*7090*/  DFMA R28, -R26, R10, 1 ;  /* 0x3ff000001a1c742b */ /* 0x001fd0000000010a */
[----:B------:R-:W-:-:S08]  /*70a0*/  DFMA R28, R28, R28, R28 ;  /* 0x0000001c1c1c722b */ /* 0x000fd0000000001c */
[----:B------:R-:W-:-:S08]  /*70b0*/  DFMA R28, R10, R28, R10 ;  /* 0x0000001c0a1c722b */ /* 0x000fd0000000000a */
[----:B------:R-:W-:-:S08]  /*70c0*/  DFMA R26, -R26, R28, 1 ;  /* 0x3ff000001a1a742b */ /* 0x000fd0000000011c */
[----:B------:R-:W-:-:S08]  /*70d0*/  DFMA R26, R28, R26, R28 ;  /* 0x0000001a1c1a722b */ /* 0x000fd0000000001c */
[----:B------:R-:W-:-:S08]  /*70e0*/  DMUL R26, R26, 2.2250738585072013831e-308 ;  /* 0x001000001a1a7828 */ /* 0x000fd00000000000 */
[----:B------:R-:W-:-:S08]  /*70f0*/  DFMA R10, -R20, R26, 1 ;  /* 0x3ff00000140a742b */ /* 0x000fd0000000011a */
[----:B------:R-:W-:-:S08]  /*7100*/  DFMA R10, R10, R10, R10 ;  /* 0x0000000a0a0a722b */ /* 0x000fd0000000000a */
[----:B------:R-:W-:Y:S01]  /*7110*/  DFMA R26, R26, R10, R26 ;  /* 0x0000000a1a1a722b */ /* 0x000fe2000000001a */
[----:B------:R-:W-:Y:S10]  /*7120*/  BRA `(.L_x_231) ;  /* 0x0000000000307947 */ /* 0x000ff40003800000 */
.L_x_232:
[----:B------:R-:W-:Y:S01]  /*7130*/  DMUL R20, R20, 8.11296384146066816958e+31 ;  /* 0x4690000014147828 */ /* 0x000fe20000000000 */
[----:B------:R-:W-:-:S05]  /*7140*/  MOV R10, R0 ;  /* 0x00000000000a7202 */ /* 0x000fca0000000f00 */
[----:B------:R-:W0:Y:S02]  /*7150*/  MUFU.RCP64H R11, R21 ;  /* 0x00000015000b7308 */ /* 0x000e240000001800 */
[----:B0-----:R-:W-:-:S08]  /*7160*/  DFMA R26, -R20, R10, 1 ;  /* 0x3ff00000141a742b */ /* 0x001fd0000000010a */
[----:B------:R-:W-:-:S08]  /*7170*/  DFMA R26, R26, R26, R26 ;  /* 0x0000001a1a1a722b */ /* 0x000fd0000000001a */
[----:B------:R-:W-:-:S08]  /*7180*/  DFMA R26, R10, R26, R10 ;  /* 0x0000001a0a1a722b */ /* 0x000fd0000000000a */
[----:B------:R-:W-:-:S08]  /*7190*/  DFMA R20, -R20, R26, 1 ;  /* 0x3ff000001414742b */ /* 0x000fd0000000011a */
[----:B------:R-:W-:-:S08]  /*71a0*/  DFMA R20, R26, R20, R26 ;  /* 0x000000141a14722b */ /* 0x000fd0000000001a */
[----:B------:R-:W-:Y:S01]  /*71b0*/  DMUL R26, R20, 8.11296384146066816958e+31 ;  /* 0x46900000141a7828 */ /* 0x000fe20000000000 */
[----:B------:R-:W-:Y:S10]  /*71c0*/  BRA `(.L_x_231) ;  /* 0x0000000000087947 */ /* 0x000ff40003800000 */
.L_x_230:
[----:B------:R-:W-:Y:S01]  /*71d0*/  LOP3.LUT R27, R21, 0x80000, RZ, 0xfc, !PT ;  /* 0x00080000151b7812 */ /* 0x000fe200078efcff */
[----:B------:R-:W-:-:S07]  /*71e0*/  IMAD.MOV.U32 R26, RZ, RZ, R20 ;  /* 0x000000ffff1a7224 */ /* 0x000fce00078e0014 */
.L_x_231:
[----:B------:R-:W-:Y:S05]  /*71f0*/  BSYNC.RECONVERGENT B0 ;  /* 0x0000000000007941 */ /* 0x000fea0003800200 */
.L_x_229:
[----:B------:R-:W-:Y:S01]  /*7200*/  IMAD.MOV.U32 R20, RZ, RZ, R9 ;  /* 0x000000ffff147224 */ /* 0x000fe200078e0009 */
[----:B------:R-:W-:Y:S01]  /*7210*/  MOV R0, R27 ;  /* 0x0000001b00007202 */ /* 0x000fe20000000f00 */
[----:B------:R-:W-:Y:S02]  /*7220*/  IMAD.MOV.U32 R21, RZ, RZ, 0x0 ;  /* 0x00000000ff157424 */ /* 0x000fe400078e00ff */
[----:B------:R-:W-:Y:S02]  /*7230*/  IMAD.MOV.U32 R10, RZ, RZ, R26 ;  /* 0x000000ffff0a7224 */ /* 0x000fe400078e001a */
[----:B------:R-:W-:Y:S05]  /*7240*/  RET.REL.NODEC R20 `(_Z27calc_forman_ricci_curvaturePiS_S_S_S_PdS0_i) ;  /* 0xffffff8c146c7950 */ /* 0x000fea0003c3ffff */
        .weak           $__internal_2_$__cuda_sm20_dsqrt_rn_f64_mediumpath_v1
        .type           $__internal_2_$__cuda_sm20_dsqrt_rn_f64_mediumpath_v1,@function
        .size           $__internal_2_$__cuda_sm20_dsqrt_rn_f64_mediumpath_v1,(.L_x_260 - $__internal_2_$__cuda_sm20_dsqrt_rn_f64_mediumpath_v1)
$__internal_2_$__cuda_sm20_dsqrt_rn_f64_mediumpath_v1:
[----:B------:R-:W-:Y:S01]  /*7250*/  ISETP.GE.U32.AND P2, PT, R20, -0x3400000, PT ;  /* 0xfcc000001400780c */ /* 0x000fe20003f46070 */
[----:B------:R-:W-:Y:S01]  /*7260*/  BSSY.RECONVERGENT B0, `(.L_x_233) ;  /* 0x0000026000007945 */ /* 0x000fe20003800200 */
[----:B------:R-:W-:Y:S01]  /*7270*/  MOV R20, R29 ;  /* 0x0000001d00147202 */ /* 0x000fe20000000f00 */
[----:B------:R-:W-:Y:S02]  /*7280*/  IMAD.MOV.U32 R29, RZ, RZ, R28 ;  /* 0x000000ffff1d7224 */ /* 0x000fe400078e001c */
[----:B------:R-:W-:-:S08]  /*7290*/  IMAD.MOV.U32 R28, RZ, RZ, R0 ;  /* 0x000000ffff1c7224 */ /* 0x000fd000078e0000 */
[----:B------:R-:W-:Y:S05]  /*72a0*/  @!P2 BRA `(.L_x_234) ;  /* 0x000000000020a947 */ /* 0x000fea0003800000 */
[----:B------:R-:W-:-:S10]  /*72b0*/  DFMA.RM R26, R10, R28, R26 ;  /* 0x0000001c0a1a722b */ /* 0x000fd4000000401a */
[----:B------:R-:W-:-:S04]  /*72c0*/  IADD3 R10, P2, PT, R26, 0x1, RZ ;  /* 0x000000011a0a7810 */ /* 0x000fc80007f5e0ff */
[----:B------:R-:W-:-:S06]  /*72d0*/  IADD3.X R11, PT, PT, RZ, R27, RZ, P2, !PT ;  /* 0x0000001bff0b7210 */ /* 0x000fcc00017fe4ff */
[----:B------:R-:W-:-:S08]  /*72e0*/  DFMA.RP R20, -R26, R10, R20 ;  /* 0x0000000a1a14722b */ /* 0x000fd00000008114 */
[----:B------:R-:W-:-:S06]  /*72f0*/  DSETP.GT.AND P2, PT, R20, RZ, PT ;  /* 0x000000ff1400722a */ /* 0x000fcc0003f44000 */
[----:B------:R-:W-:Y:S02]  /*7300*/  FSEL R10, R10, R26, P2 ;  /* 0x0000001a0a0a7208 */ /* 0x000fe40001000000 */
[----:B------:R-:W-:Y:S01]  /*7310*/  FSEL R11, R11, R27, P2 ;  /* 0x0000001b0b0b7208 */ /* 0x000fe20001000000 */
[----:B------:R-:W-:Y:S06]  /*7320*/  BRA `(.L_x_235) ;  /* 0x0000000000647947 */ /* 0x000fec0003800000 */
.L_x_234:
[----:B------:R-:W-:-:S14]  /*7330*/  DSETP.NE.AND P2, PT, R20, RZ, PT ;  /* 0x000000ff1400722a */ /* 0x000fdc0003f45000 */
[----:B------:R-:W-:Y:S05]  /*7340*/  @!P2 BRA `(.L_x_236) ;  /* 0x000000000058a947 */ /* 0x000fea0003800000 */
[----:B------:R-:W-:-:S13]  /*7350*/  ISETP.GE.AND P2, PT, R21, RZ, PT ;  /* 0x000000ff1500720c */ /* 0x000fda0003f46270 */
[----:B------:R-:W-:Y:S02]  /*7360*/  @!P2 IMAD.MOV.U32 R10, RZ, RZ, 0x0 ;  /* 0x00000000ff0aa424 */ /* 0x000fe400078e00ff */
[----:B------:R-:W-:Y:S01]  /*7370*/  @!P2 IMAD.MOV.U32 R11, RZ, RZ, -0x80000 ;  /* 0xfff80000ff0ba424 */ /* 0x000fe200078e00ff */
[----:B------:R-:W-:Y:S06]  /*7380*/  @!P2 BRA `(.L_x_235) ;  /* 0x00000000004ca947 */ /* 0x000fec0003800000 */
[----:B------:R-:W-:-:S13]  /*7390*/  ISETP.GT.AND P2, PT, R21, 0x7fefffff, PT ;  /* 0x7fefffff1500780c */ /* 0x000fda0003f44270 */
[----:B------:R-:W-:Y:S05]  /*73a0*/  @P2 BRA `(.L_x_236) ;  /* 0x0000000000402947 */ /* 0x000fea0003800000 */
[----:B------:R-:W-:Y:S01]  /*73b0*/  DMUL R28, R20, 8.11296384146066816958e+31 ;  /* 0x46900000141c7828 */ /* 0x000fe20000000000 */
[----:B------:R-:W-:Y:S01]  /*73c0*/  MOV R26, RZ ;  /* 0x000000ff001a7202 */ /* 0x000fe20000000f00 */
[----:B------:R-:W-:Y:S02]  /*73d0*/  IMAD.MOV.U32 R10, RZ, RZ, 0x0 ;  /* 0x00000000ff0a7424 */ /* 0x000fe400078e00ff */
[----:B------:R-:W-:Y:S02]  /*73e0*/  IMAD.MOV.U32 R11, RZ, RZ, 0x3fd80000 ;  /* 0x3fd80000ff0b7424 */ /* 0x000fe400078e00ff */
[----:B------:R-:W0:Y:S02]  /*73f0*/  MUFU.RSQ64H R27, R29 ;  /* 0x0000001d001b7308 */ /* 0x000e240000001c00 */
[----:B0-----:R-:W-:-:S08]  /*7400*/  DMUL R20, R26, R26 ;  /* 0x0000001a1a147228 */ /* 0x001fd00000000000 */
[----:B------:R-:W-:-:S08]  /*7410*/  DFMA R20, R28, -R20, 1 ;  /* 0x3ff000001c14742b */ /* 0x000fd00000000814 */
[----:B------:R-:W-:Y:S02]  /*7420*/  DFMA R10, R20, R10, 0.5 ;  /* 0x3fe00000140a742b */ /* 0x000fe4000000000a */
[----:B------:R-:W-:-:S08]  /*7430*/  DMUL R20, R26, R20 ;  /* 0x000000141a147228 */ /* 0x000fd00000000000 */
[----:B------:R-:W-:-:S08]  /*7440*/  DFMA R20, R10, R20, R26 ;  /* 0x000000140a14722b */ /* 0x000fd0000000001a */
[----:B------:R-:W-:Y:S02]  /*7450*/  DMUL R10, R28, R20 ;  /* 0x000000141c0a7228 */ /* 0x000fe40000000000 */
[----:B------:R-:W-:-:S06]  /*7460*/  IADD3 R21, PT, PT, R21, -0x100000, RZ ;  /* 0xfff0000015157810 */ /* 0x000fcc0007ffe0ff */
[----:B------:R-:W-:-:S08]  /*7470*/  DFMA R28, R10, -R10, R28 ;  /* 0x8000000a0a1c722b */ /* 0x000fd0000000001c */
[----:B------:R-:W-:-:S10]  /*7480*/  DFMA R10, R20, R28, R10 ;  /* 0x0000001c140a722b */ /* 0x000fd4000000000a */
[----:B------:R-:W-:Y:S01]  /*7490*/  VIADD R11, R11, 0xfcb00000 ;  /* 0xfcb000000b0b7836 */ /* 0x000fe20000000000 */
[----:B------:R-:W-:Y:S06]  /*74a0*/  BRA `(.L_x_235) ;  /* 0x0000000000047947 */ /* 0x000fec0003800000 */
.L_x_236:
[----:B------:R-:W-:-:S11]  /*74b0*/  DADD R10, R20, R20 ;  /* 0x00000000140a7229 */ /* 0x000fd60000000014 */
.L_x_235:
[----:B------:R-:W-:Y:S05]  /*74c0*/  BSYNC.RECONVERGENT B0 ;  /* 0x0000000000007941 */ /* 0x000fea0003800200 */
.L_x_233:
[----:B------:R-:W-:Y:S01]  /*74d0*/  MOV R20, R9 ;  /* 0x0000000900147202 */ /* 0x000fe20000000f00 */
[----:B------:R-:W-:Y:S02]  /*74e0*/  IMAD.MOV.U32 R21, RZ, RZ, 0x0 ;  /* 0x00000000ff157424 */ /* 0x000fe400078e00ff */
[----:B------:R-:W-:Y:S02]  /*74f0*/  IMAD.MOV.U32 R0, RZ, RZ, R11 ;  /* 0x000000ffff007224 */ /* 0x000fe400078e000b */
[----:B------:R-:W-:Y:S05]  /*7500*/  RET.REL.NODEC R20 `(_Z27calc_forman_ricci_curvaturePiS_S_S_S_PdS0_i) ;  /* 0xffffff8814bc7950 */ /* 0x000fea0003c3ffff */
.L_x_237:
        /* <DEDUP_REMOVED lines=15> */
.L_x_260:


//--------------------- .text._Z27copy_back_from_padded_arrayPdS_j --------------------------
	.section	.text._Z27copy_back_from_padded_arrayPdS_j,"ax",@progbits
	.align	128
        .global         _Z27copy_back_from_padded_arrayPdS_j
        .type           _Z27copy_back_from_padded_arrayPdS_j,@function
        .size           _Z27copy_back_from_padded_arrayPdS_j,(.L_x_261 - _Z27copy_back_from_padded_arrayPdS_j)
        .other          _Z27copy_back_from_padded_arrayPdS_j,@"STO_CUDA_ENTRY STV_DEFAULT"
_Z27copy_back_from_padded_arrayPdS_j:
.text._Z27copy_back_from_padded_arrayPdS_j:
[----:B------:R-:W-:Y:S01]  /*0000*/  LDC R1, c[0x0][0x37c] ;  /* 0x0000df00ff017b82 */ /* 0x000fe20000000800 */
[----:B------:R-:W0:Y:S07]  /*0010*/  S2R R3, SR_TID.X ;  /* 0x0000000000037919 */ /* 0x000e2e0000002100 */
[----:B------:R-:W0:Y:S01]  /*0020*/  S2UR UR4, SR_CTAID.X ;  /* 0x00000000000479c3 */ /* 0x000e220000002500 */
[----:B------:R-:W1:Y:S07]  /*0030*/  LDCU UR5, c[0x0][0x390] ;  /* 0x00007200ff0577ac */ /* 0x000e6e0008000800 */
[----:B------:R-:W0:Y:S02]  /*0040*/  LDC R0, c[0x0][0x360] ;  /* 0x0000d800ff007b82 */ /* 0x000e240000000800 */
[----:B0-----:R-:W-:-:S05]  /*0050*/  IMAD R3, R0, UR4, R3 ;  /* 0x0000000400037c24 */ /* 0x001fca000f8e0203 */
[----:B-1----:R-:W-:-:S13]  /*0060*/  ISETP.GE.U32.AND P0, PT, R3, UR5, PT ;  /* 0x0000000503007c0c */ /* 0x002fda000bf06070 */
[----:B------:R-:W-:Y:S05]  /*0070*/  @P0 EXIT ;  /* 0x000000000000094d */ /* 0x000fea0003800000 */
[----:B------:R-:W0:Y:S01]  /*0080*/  LDCU UR4, c[0x0][0x370] ;  /* 0x00006e00ff0477ac */ /* 0x000e220008000800 */
[----:B------:R-:W-:Y:S01]  /*0090*/  BSSY.RECONVERGENT B0, `(.L_x_238) ;  /* 0x0000026000007945 */ /* 0x000fe20003800200 */
[----:B0-----:R-:W-:-:S05]  /*00a0*/  IMAD R0, R0, UR4, RZ ;  /* 0x0000000400007c24 */ /* 0x001fca000f8e02ff */
[----:B------:R-:W-:-:S04]  /*00b0*/  IADD3 R2, P0, PT, R3, R0, RZ ;  /* 0x0000000003027210 */ /* 0x000fc80007f1e0ff */
[C---:B------:R-:W-:Y:S01]  /*00c0*/  ISETP.GT.U32.AND P1, PT, R2.reuse, UR5, PT ;  /* 0x0000000502007c0c */ /* 0x040fe2000bf24070 */
[----:B------:R-:W-:Y:S01]  /*00d0*/  IMAD.X R7, RZ, RZ, RZ, P0 ;  /* 0x000000ffff077224 */ /* 0x000fe200000e06ff */
[----:B------:R-:W-:-:S04]  /*00e0*/  ISETP.GE.U32.AND P0, PT, R2, UR5, PT ;  /* 0x0000000502007c0c */ /* 0x000fc8000bf06070 */
[C---:B------:R-:W-:Y:S02]  /*00f0*/  ISETP.GT.U32.AND.EX P1, PT, R7.reuse, RZ, PT, P1 ;  /* 0x000000ff0700720c */ /* 0x040fe40003f24110 */
[C---:B------:R-:W-:Y:S02]  /*0100*/  ISETP.GE.U32.AND.EX P0, PT, R7.reuse, RZ, PT, P0 ;  /* 0x000000ff0700720c */ /* 0x040fe40003f06100 */
[----:B------:R-:W-:Y:S02]  /*0110*/  SEL R5, R2, UR5, P1 ;  /* 0x0000000502057c07 */ /* 0x000fe40008800000 */
[----:B------:R-:W-:Y:S02]  /*0120*/  SEL R4, RZ, 0x1, P0 ;  /* 0x00000001ff047807 */ /* 0x000fe40000000000 */
[----:B------:R-:W-:Y:S02]  /*0130*/  SEL R6, R7, RZ, P1 ;  /* 0x000000ff07067207 */ /* 0x000fe40000800000 */
[----:B------:R-:W-:Y:S01]  /*0140*/  IADD3 R5, P0, P1, R5, -R2, -R4 ;  /* 0x8000000205057210 */ /* 0x000fe2000791e804 */
[----:B------:R-:W-:-:S03]  /*0150*/  IMAD.MOV.U32 R2, RZ, RZ, RZ ;  /* 0x000000ffff027224 */ /* 0x000fc600078e00ff */
[----:B------:R-:W-:-:S04]  /*0160*/  IADD3.X R6, PT, PT, R6, -0x1, ~R7, P0, P1 ;  /* 0xffffffff06067810 */ /* 0x000fc800007e2c07 */
[----:B------:R-:W-:-:S13]  /*0170*/  ISETP.NE.U32.AND P0, PT, R6, RZ, PT ;  /* 0x000000ff0600720c */ /* 0x000fda0003f05070 */
[----:B------:R-:W-:Y:S05]  /*0180*/  @P0 BRA `(.L_x_239) ;  /* 0x0000000000500947 */ /* 0x000fea0003800000 */
[----:B------:R-:W0:Y:S01]  /*0190*/  I2F.U32.RP R8, R0 ;  /* 0x0000000000087306 */ /* 0x000e220000209000 */
[----:B------:R-:W-:Y:S01]  /*01a0*/  IMAD.MOV R9, RZ, RZ, -R0 ;  /* 0x000000ffff097224 */ /* 0x000fe200078e0a00 */
[----:B------:R-:W-:-:S06]  /*01b0*/  ISETP.NE.U32.AND P2, PT, R0, RZ, PT ;  /* 0x000000ff0000720c */ /* 0x000fcc0003f45070 */
[----:B0-----:R-:W0:Y:S02]  /*01c0*/  MUFU.RCP R8, R8 ;  /* 0x0000000800087308 */ /* 0x001e240000001000 */
[----:B0-----:R-:W-:-:S06]  /*01d0*/  VIADD R6, R8, 0xffffffe ;  /* 0x0ffffffe08067836 */ /* 0x001fcc0000000000 */
[----:B------:R0:W1:Y:S02]  /*01e0*/  F2I.FTZ.U32.TRUNC.NTZ R7, R6 ;  /* 0x0000000600077305 */ /* 0x000064000021f000 */
[----:B0-----:R-:W-:Y:S02]  /*01f0*/  IMAD.MOV.U32 R6, RZ, RZ, RZ ;  /* 0x000000ffff067224 */ /* 0x001fe400078e00ff */
[----:B-1----:R-:W-:-:S04]  /*0200*/  IMAD R9, R9, R7, RZ ;  /* 0x0000000709097224 */ /* 0x002fc800078e02ff */
[----:B------:R-:W-:-:S06]  /*0210*/  IMAD.HI.U32 R10, R7, R9, R6 ;  /* 0x00000009070a7227 */ /* 0x000fcc00078e0006 */
[----:B------:R-:W-:-:S04]  /*0220*/  IMAD.HI.U32 R6, R10, R5, RZ ;  /* 0x000000050a067227 */ /* 0x000fc800078e00ff */
[----:B------:R-:W-:-:S04]  /*0230*/  IMAD.MOV R7, RZ, RZ, -R6 ;  /* 0x000000ffff077224 */ /* 0x000fc800078e0a06 */
[----:B------:R-:W-:Y:S02]  /*0240*/  IMAD R5, R0, R7, R5 ;  /* 0x0000000700057224 */ /* 0x000fe400078e0205 */
[----:B------:R-:W-:-:S03]  /*0250*/  IMAD.MOV.U32 R7, RZ, RZ, RZ ;  /* 0x000000ffff077224 */ /* 0x000fc600078e00ff */
[----:B------:R-:W-:-:S13]  /*0260*/  ISETP.GE.U32.AND P0, PT, R5, R0, PT ;  /* 0x000000000500720c */ /* 0x000fda0003f06070 */
[----:B------:R-:W-:Y:S02]  /*0270*/  @P0 IMAD.IADD R5, R5, 0x1, -R0 ;  /* 0x0000000105050824 */ /* 0x000fe400078e0a00 */
[----:B------:R-:W-:-:S03]  /*0280*/  @P0 VIADD R6, R6, 0x1 ;  /* 0x0000000106060836 */ /* 0x000fc60000000000 */
[----:B------:R-:W-:-:S13]  /*0290*/  ISETP.GE.U32.AND P1, PT, R5, R0, PT ;  /* 0x000000000500720c */ /* 0x000fda0003f26070 */
[----:B------:R-:W-:Y:S01]  /*02a0*/  @P1 VIADD R6, R6, 0x1 ;  /* 0x0000000106061836 */ /* 0x000fe20000000000 */
[----:B------:R-:W-:Y:S01]  /*02b0*/  @!P2 LOP3.LUT R6, RZ, R0, RZ, 0x33, !PT ;  /* 0x00000000ff06a212 */ /* 0x000fe200078e33ff */
[----:B------:R-:W-:Y:S06]  /*02c0*/  BRA `(.L_x_240) ;  /* 0x0000000000087947 */ /* 0x000fec0003800000 */
.L_x_239:
[----:B------:R-:W-:-:S07]  /*02d0*/  MOV R8, 0x2f0 ;  /* 0x000002f000087802 */ /* 0x000fce0000000f00 */
[----:B------:R-:W-:Y:S05]  /*02e0*/  CALL.REL.NOINC `($__internal_3_$__cuda_sm20_div_u64) ;  /* 0x0000000400187944 */ /* 0x000fea0003c00000 */
.L_x_240:
[----:B------:R-:W-:Y:S05]  /*02f0*/  BSYNC.RECONVERGENT B0 ;  /* 0x0000000000007941 */ /* 0x000fea0003800200 */
.L_x_238:
[----:B------:R-:W-:Y:S01]  /*0300*/  IADD3 R4, P0, PT, R6, R4, RZ ;  /* 0x0000000406047210 */ /* 0x000fe20007f1e0ff */
[----:B------:R-:W0:Y:S01]  /*0310*/  LDCU.64 UR4, c[0x0][0x358] ;  /* 0x00006b00ff0477ac */ /* 0x000e220008000a00 */
[----:B------:R-:W-:Y:S02]  /*0320*/  BSSY.RECONVERGENT B0, `(.L_x_241) ;  /* 0x000001d000007945 */ /* 0x000fe40003800200 */
[C---:B------:R-:W-:Y:S01]  /*0330*/  LOP3.LUT R5, R4.reuse, 0x3, RZ, 0xc0, !PT ;  /* 0x0000000304057812 */ /* 0x040fe200078ec0ff */
[----:B------:R-:W-:Y:S01]  /*0340*/  IMAD.X R6, RZ, RZ, R7, P0 ;  /* 0x000000ffff067224 */ /* 0x000fe200000e0607 */
[----:B------:R-:W-:Y:S01]  /*0350*/  ISETP.GE.U32.AND P0, PT, R4, 0x3, PT ;  /* 0x000000030400780c */ /* 0x000fe20003f06070 */
[----:B------:R-:W1:Y:S01]  /*0360*/  LDCU.128 UR8, c[0x0][0x380] ;  /* 0x00007000ff0877ac */ /* 0x000e620008000c00 */
[----:B------:R-:W-:Y:S02]  /*0370*/  ISETP.NE.U32.AND P1, PT, R5, 0x3, PT ;  /* 0x000000030500780c */ /* 0x000fe40003f25070 */
[----:B------:R-:W-:-:S02]  /*0380*/  ISETP.GE.U32.AND.EX P0, PT, R6, RZ, PT, P0 ;  /* 0x000000ff0600720c */ /* 0x000fc40003f06100 */
[----:B------:R-:W-:-:S13]  /*0390*/  ISETP.NE.AND.EX P1, PT, RZ, RZ, PT, P1 ;  /* 0x000000ffff00720c */ /* 0x000fda0003f25310 */
[----:B01----:R-:W-:Y:S05]  /*03a0*/  @!P1 BRA `(.L_x_242) ;  /* 0x0000000000509947 */ /* 0x003fea0003800000 */
[----:B------:R-:W-:Y:S01]  /*03b0*/  VIADD R8, R4, 0x1 ;  /* 0x0000000104087836 */ /* 0x000fe20000000000 */
[C---:B------:R-:W-:Y:S01]  /*03c0*/  SHF.L.U64.HI R13, R3.reuse, 0x3, R2 ;  /* 0x00000003030d7819 */ /* 0x040fe20000010202 */
[----:B------:R-:W-:Y:S02]  /*03d0*/  IMAD.SHL.U32 R11, R3, 0x8, RZ ;  /* 0x00000008030b7824 */ /* 0x000fe400078e00ff */
[----:B------:R-:W-:Y:S01]  /*03e0*/  IMAD.MOV.U32 R9, RZ, RZ, RZ ;  /* 0x000000ffff097224 */ /* 0x000fe200078e00ff */
[----:B------:R-:W-:-:S07]  /*03f0*/  LOP3.LUT R8, R8, 0x3, RZ, 0xc0, !PT ;  /* 0x0000000308087812 */ /* 0x000fce00078ec0ff */
.L_x_243:
[----:B0-----:R-:W-:-:S04]  /*0400*/  IADD3 R4, P1, PT, R11, UR8, RZ ;  /* 0x000000080b047c10 */ /* 0x001fc8000ff3e0ff */
[----:B------:R-:W-:-:S06]  /*0410*/  IADD3.X R5, PT, PT, R13, UR9, RZ, P1, !PT ;  /* 0x000000090d057c10 */ /* 0x000fcc0008ffe4ff */
[----:B------:R-:W2:Y:S01]  /*0420*/  LDG.E.64 R4, desc[UR4][R4.64] ;  /* 0x0000000404047981 */ /* 0x000ea2000c1e1b00 */
[----:B------:R-:W-:Y:S02]  /*0430*/  IADD3 R6, P1, PT, R11, UR10, RZ ;  /* 0x0000000a0b067c10 */ /* 0x000fe4000ff3e0ff */
[----:B------:R-:W-:Y:S02]  /*0440*/  IADD3 R3, P2, PT, R0, R3, RZ ;  /* 0x0000000300037210 */ /* 0x000fe40007f5e0ff */
[----:B------:R-:W-:Y:S02]  /*0450*/  IADD3.X R7, PT, PT, R13, UR11, RZ, P1, !PT ;  /* 0x0000000b0d077c10 */ /* 0x000fe40008ffe4ff */
[----:B------:R-:W-:Y:S01]  /*0460*/  IADD3 R8, P1, PT, R8, -0x1, RZ ;  /* 0xffffffff08087810 */ /* 0x000fe20007f3e0ff */
[----:B------:R-:W-:Y:S01]  /*0470*/  IMAD.X R2, RZ, RZ, R2, P2 ;  /* 0x000000ffff027224 */ /* 0x000fe200010e0602 */
[----:B------:R-:W-:Y:S02]  /*0480*/  LEA R11, P3, R0, R11, 0x3 ;  /* 0x0000000b000b7211 */ /* 0x000fe400078618ff */
[----:B------:R-:W-:-:S02]  /*0490*/  IADD3.X R9, PT, PT, R9, -0x1, RZ, P1, !PT ;  /* 0xffffffff09097810 */ /* 0x000fc40000ffe4ff */
[----:B------:R-:W-:Y:S02]  /*04a0*/  ISETP.NE.U32.AND P1, PT, R8, RZ, PT ;  /* 0x000000ff0800720c */ /* 0x000fe40003f25070 */
[----:B------:R-:W-:Y:S02]  /*04b0*/  LEA.HI.X R13, R0, R13, RZ, 0x3, P3 ;  /* 0x0000000d000d7211 */ /* 0x000fe400018f1cff */
[----:B------:R-:W-:Y:S01]  /*04c0*/  ISETP.NE.AND.EX P1, PT, R9, RZ, PT, P1 ;  /* 0x000000ff0900720c */ /* 0x000fe20003f25310 */
[----:B--2---:R0:W-:-:S12]  /*04d0*/  STG.E.64 desc[UR4][R6.64], R4 ;  /* 0x0000000406007986 */ /* 0x0041d8000c101b04 */
[----:B------:R-:W-:Y:S05]  /*04e0*/  @P1 BRA `(.L_x_243) ;  /* 0xfffffffc00c41947 */ /* 0x000fea000383ffff */
.L_x_242:
[----:B------:R-:W-:Y:S05]  /*04f0*/  BSYNC.RECONVERGENT B0 ;  /* 0x0000000000007941 */ /* 0x000fea0003800200 */
.L_x_241:
[----:B------:R-:W-:Y:S05]  /*0500*/  @!P0 EXIT ;  /* 0x000000000000894d */ /* 0x000fea0003800000 */
[----:B0-----:R-:W-:Y:S01]  /*0510*/  IMAD.SHL.U32 R5, R0, 0x8, RZ ;  /* 0x0000000800057824 */ /* 0x001fe200078e00ff */
[----:B------:R-:W-:Y:S01]  /*0520*/  SHF.R.U32.HI R4, RZ, 0x1d, R0 ;  /* 0x0000001dff047819 */ /* 0x000fe20000011600 */
[----:B------:R-:W0:Y:S01]  /*0530*/  LDCU UR6, c[0x0][0x390] ;  /* 0x00007200ff0677ac */ /* 0x000e220008000800 */
[----:B------:R-:W1:Y:S05]  /*0540*/  LDCU.128 UR8, c[0x0][0x380] ;  /* 0x00007000ff0877ac */ /* 0x000e6a0008000c00 */
.L_x_244:
[C---:B--2---:R-:W-:Y:S01]  /*0550*/  IMAD.SHL.U32 R12, R3.reuse, 0x8, RZ ;  /* 0x00000008030c7824 */ /* 0x044fe200078e00ff */
[----:B------:R-:W-:-:S04]  /*0560*/  SHF.L.U64.HI R8, R3, 0x3, R2 ;  /* 0x0000000303087819 */ /* 0x000fc80000010202 */
[----:B-1----:R-:W-:-:S04]  /*0570*/  IADD3 R10, P0, PT, R12, UR8, RZ ;  /* 0x000000080c0a7c10 */ /* 0x002fc8000ff1e0ff */
[----:B------:R-:W-:-:S05]  /*0580*/  IADD3.X R11, PT, PT, R8, UR9, RZ, P0, !PT ;  /* 0x00000009080b7c10 */ /* 0x000fca00087fe4ff */
[----:B------:R-:W2:Y:S01]  /*0590*/  LDG.E.64 R6, desc[UR4][R10.64] ;  /* 0x000000040a067981 */ /* 0x000ea2000c1e1b00 */
[----:B------:R-:W-:Y:S02]  /*05a0*/  IADD3 R12, P0, PT, R12, UR10, RZ ;  /* 0x0000000a0c0c7c10 */ /* 0x000fe4000ff1e0ff */
[----:B------:R-:W-:Y:S02]  /*05b0*/  IADD3 R14, P1, PT, R5, R10, RZ ;  /* 0x0000000a050e7210 */ /* 0x000fe40007f3e0ff */
[----:B------:R-:W-:-:S03]  /*05c0*/  IADD3.X R13, PT, PT, R8, UR11, RZ, P0, !PT ;  /* 0x0000000b080d7c10 */ /* 0x000fc600087fe4ff */
[C---:B------:R-:W-:Y:S01]  /*05d0*/  IMAD.X R15, R4.reuse, 0x1, R11, P1 ;  /* 0x00000001040f7824 */ /* 0x040fe200008e060b */
[C---:B------:R-:W-:Y:S01]  /*05e0*/  IADD3 R16, P0, PT, R5.reuse, R12, RZ ;  /* 0x0000000c05107210 */ /* 0x040fe20007f1e0ff */
[----:B--2---:R1:W-:Y:S04]  /*05f0*/  STG.E.64 desc[UR4][R12.64], R6 ;  /* 0x000000060c007986 */ /* 0x0043e8000c101b04 */
[----:B------:R-:W2:Y:S01]  /*0600*/  LDG.E.64 R8, desc[UR4][R14.64] ;  /* 0x000000040e087981 */ /* 0x000ea2000c1e1b00 */
[----:B------:R-:W-:Y:S01]  /*0610*/  IADD3 R18, P1, PT, R5, R14, RZ ;  /* 0x0000000e05127210 */ /* 0x000fe20007f3e0ff */
[----:B------:R-:W-:-:S04]  /*0620*/  IMAD.X R17, R4, 0x1, R13, P0 ;  /* 0x0000000104117824 */ /* 0x000fc800000e060d */
[C---:B------:R-:W-:Y:S01]  /*0630*/  IMAD.X R19, R4.reuse, 0x1, R15, P1 ;  /* 0x0000000104137824 */ /* 0x040fe200008e060f */
[C---:B------:R-:W-:Y:S01]  /*0640*/  IADD3 R20, P0, PT, R5.reuse, R16, RZ ;  /* 0x0000001005147210 */ /* 0x040fe20007f1e0ff */
[----:B--2---:R2:W-:Y:S04]  /*0650*/  STG.E.64 desc[UR4][R16.64], R8 ;  /* 0x0000000810007986 */ /* 0x0045e8000c101b04 */
[----:B------:R-:W3:Y:S01]  /*0660*/  LDG.E.64 R10, desc[UR4][R18.64] ;  /* 0x00000004120a7981 */ /* 0x000ee2000c1e1b00 */
[----:B------:R-:W-:Y:S01]  /*0670*/  IADD3 R22, P1, PT, R5, R18, RZ ;  /* 0x0000001205167210 */ /* 0x000fe20007f3e0ff */
[----:B------:R-:W-:-:S04]  /*0680*/  IMAD.X R21, R4, 0x1, R17, P0 ;  /* 0x0000000104157824 */ /* 0x000fc800000e0611 */
[C---:B------:R-:W-:Y:S01]  /*0690*/  IMAD.X R23, R4.reuse, 0x1, R19, P1 ;  /* 0x0000000104177824 */ /* 0x040fe200008e0613 */
[----:B-1----:R-:W-:Y:S01]  /*06a0*/  IADD3 R12, P0, PT, R5, R20, RZ ;  /* 0x00000014050c7210 */ /* 0x002fe20007f1e0ff */
[----:B---3--:R2:W-:Y:S04]  /*06b0*/  STG.E.64 desc[UR4][R20.64], R10 ;  /* 0x0000000a14007986 */ /* 0x0085e8000c101b04 */
[----:B------:R-:W3:Y:S01]  /*06c0*/  LDG.E.64 R6, desc[UR4][R22.64] ;  /* 0x0000000416067981 */ /* 0x000ee2000c1e1b00 */
[----:B------:R-:W-:Y:S01]  /*06d0*/  IMAD.X R13, R4, 0x1, R21, P0 ;  /* 0x00000001040d7824 */ /* 0x000fe200000e0615 */
[----:B------:R-:W-:-:S04]  /*06e0*/  LEA R3, P0, R0, R3, 0x2 ;  /* 0x0000000300037211 */ /* 0x000fc800078010ff */
[----:B------:R-:W-:Y:S02]  /*06f0*/  LEA.HI.X R2, R0, R2, RZ, 0x2, P0 ;  /* 0x0000000200027211 */ /* 0x000fe400000f14ff */
[----:B0-----:R-:W-:-:S04]  /*0700*/  ISETP.GE.U32.AND P0, PT, R3, UR6, PT ;  /* 0x0000000603007c0c */ /* 0x001fc8000bf06070 */
[----:B------:R-:W-:Y:S01]  /*0710*/  ISETP.GE.U32.AND.EX P0, PT, R2, RZ, PT, P0 ;  /* 0x000000ff0200720c */ /* 0x000fe20003f06100 */
[----:B---3--:R2:W-:-:S12]  /*0720*/  STG.E.64 desc[UR4][R12.64], R6 ;  /* 0x000000060c007986 */ /* 0x0085d8000c101b04 */
[----:B------:R-:W-:Y:S05]  /*0730*/  @!P0 BRA `(.L_x_244) ;  /* 0xfffffffc00848947 */ /* 0x000fea000383ffff */
[----:B------:R-:W-:Y:S05]  /*0740*/  EXIT ;  /* 0x000000000000794d */ /* 0x000fea0003800000 */
        .weak           $__internal_3_$__cuda_sm20_div_u64
        .type           $__internal_3_$__cuda_sm20_div_u64,@function
        .size           $__internal_3_$__cuda_sm20_div_u64,(.L_x_261 - $__internal_3_$__cuda_sm20_div_u64)
$__internal_3_$__cuda_sm20_div_u64:
[----:B------:R-:W-:Y:S02]  /*0750*/  IMAD.MOV.U32 R14, RZ, RZ, R0 ;  /* 0x000000ffff0e7224 */ /* 0x000fe400078e0000 */
[----:B------:R-:W-:-:S04]  /*0760*/  IMAD.MOV.U32 R15, RZ, RZ, RZ ;  /* 0x000000ffff0f7224 */ /* 0x000fc800078e00ff */
[----:B------:R-:W0:Y:S08]  /*0770*/  I2F.U64.RP R7, R14 ;  /* 0x0000000e00077312 */ /* 0x000e300000309000 */
[----:B0-----:R-:W0:Y:S02]  /*0780*/  MUFU.RCP R7, R7 ;  /* 0x0000000700077308 */ /* 0x001e240000001000 */
[----:B0-----:R-:W-:-:S06]  /*0790*/  VIADD R10, R7, 0x1ffffffe ;  /* 0x1ffffffe070a7836 */ /* 0x001fcc0000000000 */
[----:B------:R-:W0:Y:S02]  /*07a0*/  F2I.U64.TRUNC R10, R10 ;  /* 0x0000000a000a7311 */ /* 0x000e24000020d800 */
[----:B0-----:R-:W-:-:S04]  /*07b0*/  IMAD.WIDE.U32 R12, R10, R0, RZ ;  /* 0x000000000a0c7225 */ /* 0x001fc800078e00ff */
[----:B------:R-:W-:Y:S01]  /*07c0*/  IMAD R13, R11, R0, R13 ;  /* 0x000000000b0d7224 */ /* 0x000fe200078e020d */
[----:B------:R-:W-:-:S05]  /*07d0*/  IADD3 R9, P0, PT, RZ, -R12, RZ ;  /* 0x8000000cff097210 */ /* 0x000fca0007f1e0ff */
[----:B------:R-:W-:-:S04]  /*07e0*/  IMAD.HI.U32 R12, R10, R9, RZ ;  /* 0x000000090a0c7227 */ /* 0x000fc800078e00ff */
[----:B------:R-:W-:Y:S02]  /*07f0*/  IMAD.X R17, RZ, RZ, ~R13, P0 ;  /* 0x000000ffff117224 */ /* 0x000fe400000e0e0d */
[----:B------:R-:W-:Y:S02]  /*0800*/  IMAD.MOV.U32 R13, RZ, RZ, R10 ;  /* 0x000000ffff0d7224 */ /* 0x000fe400078e000a */
[-C--:B------:R-:W-:Y:S02]  /*0810*/  IMAD R15, R11, R17.reuse, RZ ;  /* 0x000000110b0f7224 */ /* 0x080fe400078e02ff */
[----:B------:R-:W-:-:S04]  /*0820*/  IMAD.WIDE.U32 R12, P0, R10, R17, R12 ;  /* 0x000000110a0c7225 */ /* 0x000fc8000780000c */
[----:B------:R-:W-:-:S04]  /*0830*/  IMAD.HI.U32 R7, R11, R17, RZ ;  /* 0x000000110b077227 */ /* 0x000fc800078e00ff */
[----:B------:R-:W-:-:S04]  /*0840*/  IMAD.HI.U32 R12, P1, R11, R9, R12 ;  /* 0x000000090b0c7227 */ /* 0x000fc8000782000c */
[----:B------:R-:W-:Y:S01]  /*0850*/  IMAD.X R7, R7, 0x1, R11, P0 ;  /* 0x0000000107077824 */ /* 0x000fe200000e060b */
[----:B------:R-:W-:-:S04]  /*0860*/  IADD3 R13, P2, PT, R15, R12, RZ ;  /* 0x0000000c0f0d7210 */ /* 0x000fc80007f5e0ff */
[----:B------:R-:W-:Y:S01]  /*0870*/  IADD3.X R7, PT, PT, RZ, RZ, R7, P2, P1 ;  /* 0x000000ffff077210 */ /* 0x000fe200017e2407 */
[----:B------:R-:W-:-:S03]  /*0880*/  IMAD.WIDE.U32 R10, R13, R0, RZ ;  /* 0x000000000d0a7225 */ /* 0x000fc600078e00ff */
[----:B------:R-:W-:Y:S01]  /*0890*/  IADD3 R9, P0, PT, RZ, -R10, RZ ;  /* 0x8000000aff097210 */ /* 0x000fe20007f1e0ff */
[----:B------:R-:W-:Y:S02]  /*08a0*/  IMAD R10, R7, R0, R11 ;  /* 0x00000000070a7224 */ /* 0x000fe400078e020b */
[----:B------:R-:W-:Y:S02]  /*08b0*/  IMAD.MOV.U32 R11, RZ, RZ, RZ ;  /* 0x000000ffff0b7224 */ /* 0x000fe400078e00ff */
[----:B------:R-:W-:-:S04]  /*08c0*/  IMAD.HI.U32 R12, R13, R9, RZ ;  /* 0x000000090d0c7227 */ /* 0x000fc800078e00ff */
[----:B------:R-:W-:-:S04]  /*08d0*/  IMAD.X R10, RZ, RZ, ~R10, P0 ;  /* 0x000000ffff0a7224 */ /* 0x000fc800000e0e0a */
[----:B------:R-:W-:-:S04]  /*08e0*/  IMAD.WIDE.U32 R12, P0, R13, R10, R12 ;  /* 0x0000000a0d0c7225 */ /* 0x000fc8000780000c */
[C---:B------:R-:W-:Y:S02]  /*08f0*/  IMAD R14, R7.reuse, R10, RZ ;  /* 0x0000000a070e7224 */ /* 0x040fe400078e02ff */
[----:B------:R-:W-:-:S04]  /*0900*/  IMAD.HI.U32 R9, P1, R7, R9, R12 ;  /* 0x0000000907097227 */ /* 0x000fc8000782000c */
[----:B------:R-:W-:Y:S01]  /*0910*/  IMAD.HI.U32 R10, R7, R10, RZ ;  /* 0x0000000a070a7227 */ /* 0x000fe200078e00ff */
[----:B------:R-:W-:-:S03]  /*0920*/  IADD3 R9, P2, PT, R14, R9, RZ ;  /* 0x000000090e097210 */ /* 0x000fc60007f5e0ff */
[----:B------:R-:W-:Y:S02]  /*0930*/  IMAD.X R7, R10, 0x1, R7, P0 ;  /* 0x000000010a077824 */ /* 0x000fe400000e0607 */
[----:B------:R-:W-:-:S03]  /*0940*/  IMAD.HI.U32 R10, R9, R5, RZ ;  /* 0x00000005090a7227 */ /* 0x000fc600078e00ff */
[----:B------:R-:W-:Y:S01]  /*0950*/  IADD3.X R7, PT, PT, RZ, RZ, R7, P2, P1 ;  /* 0x000000ffff077210 */ /* 0x000fe200017e2407 */
[----:B------:R-:W-:-:S04]  /*0960*/  IMAD.WIDE.U32 R10, R9, R6, R10 ;  /* 0x00000006090a7225 */ /* 0x000fc800078e000a */
[C---:B------:R-:W-:Y:S02]  /*0970*/  IMAD R12, R7.reuse, R6, RZ ;  /* 0x00000006070c7224 */ /* 0x040fe400078e02ff */
[----:B------:R-:W-:-:S04]  /*0980*/  IMAD.HI.U32 R9, P0, R7, R5, R10 ;  /* 0x0000000507097227 */ /* 0x000fc8000780000a */
[----:B------:R-:W-:Y:S01]  /*0990*/  IMAD.HI.U32 R7, R7, R6, RZ ;  /* 0x0000000607077227 */ /* 0x000fe200078e00ff */
[----:B------:R-:W-:-:S03]  /*09a0*/  IADD3 R9, P1, PT, R12, R9, RZ ;  /* 0x000000090c097210 */ /* 0x000fc60007f3e0ff */
[----:B------:R-:W-:Y:S02]  /*09b0*/  IMAD.X R7, RZ, RZ, R7, P0 ;  /* 0x000000ffff077224 */ /* 0x000fe400000e0607 */
[----:B------:R-:W-:-:S04]  /*09c0*/  IMAD.WIDE.U32 R10, R9, R0, RZ ;  /* 0x00000000090a7225 */ /* 0x000fc800078e00ff */
[----:B------:R-:W-:Y:S01]  /*09d0*/  IMAD.X R7, RZ, RZ, R7, P1 ;  /* 0x000000ffff077224 */ /* 0x000fe200008e0607 */
[----:B------:R-:W-:-:S03]  /*09e0*/  IADD3 R13, P0, PT, -R10, R5, RZ ;  /* 0x000000050a0d7210 */ /* 0x000fc60007f1e1ff */
[----:B------:R-:W-:Y:S01]  /*09f0*/  IMAD R11, R7, R0, R11 ;  /* 0x00000000070b7224 */ /* 0x000fe200078e020b */
[----:B------:R-:W-:-:S03]  /*0a00*/  IADD3 R5, P1, PT, -R0, R13, RZ ;  /* 0x0000000d00057210 */ /* 0x000fc60007f3e1ff */
[----:B------:R-:W-:Y:S01]  /*0a10*/  IMAD.X R12, R6, 0x1, ~R11, P0 ;  /* 0x00000001060c7824 */ /* 0x000fe200000e0e0b */
[----:B------:R-:W-:Y:S02]  /*0a20*/  ISETP.GE.U32.AND P0, PT, R13, R0, PT ;  /* 0x000000000d00720c */ /* 0x000fe40003f06070 */
[----:B------:R-:W-:Y:S02]  /*0a30*/  IADD3 R6, P2, PT, R9, 0x1, RZ ;  /* 0x0000000109067810 */ /* 0x000fe40007f5e0ff */
[C---:B------:R-:W-:Y:S02]  /*0a40*/  ISETP.GE.U32.AND.EX P0, PT, R12.reuse, RZ, PT, P0 ;  /* 0x000000ff0c00720c */ /* 0x040fe40003f06100 */
[----:B------:R-:W-:Y:S01]  /*0a50*/  IADD3.X R11, PT, PT, R12, -0x1, RZ, P1, !PT ;  /* 0xffffffff0c0b7810 */ /* 0x000fe20000ffe4ff */
[----:B------:R-:W-:Y:S01]  /*0a60*/  IMAD.X R10, RZ, RZ, R7, P2 ;  /* 0x000000ffff0a7224 */ /* 0x000fe200010e0607 */
[----:B------:R-:W-:Y:S02]  /*0a70*/  SEL R5, R5, R13, P0 ;  /* 0x0000000d05057207 */ /* 0x000fe40000000000 */
[----:B------:R-:W-:-:S02]  /*0a80*/  SEL R9, R6, R9, P0 ;  /* 0x0000000906097207 */ /* 0x000fc40000000000 */
[----:B------:R-:W-:Y:S02]  /*0a90*/  SEL R11, R11, R12, P0 ;  /* 0x0000000c0b0b7207 */ /* 0x000fe40000000000 */
[----:B------:R-:W-:Y:S02]  /*0aa0*/  SEL R10, R10, R7, P0 ;  /* 0x000000070a0a7207 */ /* 0x000fe40000000000 */
[----:B------:R-:W-:Y:S02]  /*0ab0*/  ISETP.GE.U32.AND P0, PT, R5, R0, PT ;  /* 0x000000000500720c */ /* 0x000fe40003f06070 */
[----:B------:R-:W-:Y:S02]  /*0ac0*/  IADD3 R6, P2, PT, R9, 0x1, RZ ;  /* 0x0000000109067810 */ /* 0x000fe40007f5e0ff */
[----:B------:R-:W-:Y:S02]  /*0ad0*/  ISETP.GE.U32.AND.EX P0, PT, R11, RZ, PT, P0 ;  /* 0x000000ff0b00720c */ /* 0x000fe40003f06100 */
[----:B------:R-:W-:Y:S01]  /*0ae0*/  ISETP.NE.U32.AND P1, PT, R0, RZ, PT ;  /* 0x000000ff0000720c */ /* 0x000fe20003f25070 */
[----:B------:R-:W-:Y:S01]  /*0af0*/  IMAD.X R7, RZ, RZ, R10, P2 ;  /* 0x000000ffff077224 */ /* 0x000fe200010e060a */
[----:B------:R-:W-:Y:S01]  /*0b00*/  SEL R6, R6, R9, P0 ;  /* 0x0000000906067207 */ /* 0x000fe20000000000 */
[----:B------:R-:W-:Y:S01]  /*0b10*/  IMAD.MOV.U32 R9, RZ, RZ, 0x0 ;  /* 0x00000000ff097424 */ /* 0x000fe200078e00ff */
[----:B------:R-:W-:-:S02]  /*0b20*/  ISETP.NE.AND.EX P1, PT, RZ, RZ, PT, P1 ;  /* 0x000000ffff00720c */ /* 0x000fc40003f25310 */
[----:B------:R-:W-:Y:S02]  /*0b30*/  SEL R7, R7, R10, P0 ;  /* 0x0000000a07077207 */ /* 0x000fe40000000000 */
[----:B------:R-:W-:Y:S02]  /*0b40*/  SEL R6, R6, 0xffffffff, P1 ;  /* 0xffffffff06067807 */ /* 0x000fe40000800000 */
[----:B------:R-:W-:Y:S01]  /*0b50*/  SEL R7, R7, 0xffffffff, P1 ;  /* 0xffffffff07077807 */ /* 0x000fe20000800000 */
[----:B------:R-:W-:Y:S06]  /*0b60*/  RET.REL.NODEC R8 `(_Z27copy_back_from_padded_arrayPdS_j) ;  /* 0xfffffff408247950 */ /* 0x000fec0003c3ffff */
.L_x_245:
        /* <DEDUP_REMOVED lines=9> */
.L_x_261:


//--------------------- .text._Z13copy_with_padPdS_jj --------------------------
	.section	.text._Z13copy_with_padPdS_jj,"ax",@progbits
	.align	128
        .global         _Z13copy_with_padPdS_jj
        .type           _Z13copy_with_padPdS_jj,@function
        .size           _Z13copy_with_padPdS_jj,(.L_x_262 - _Z13copy_with_padPdS_jj)
        .other          _Z13copy_with_padPdS_jj,@"STO_CUDA_ENTRY STV_DEFAULT"
_Z13copy_with_padPdS_jj:
.text._Z13copy_with_padPdS_jj:
        /* <DEDUP_REMOVED lines=45> */
.L_x_247:
[----:B------:R-:W-:-:S07]  /*02d0*/  MOV R8, 0x2f0 ;  /* 0x000002f000087802 */ /* 0x000fce0000000f00 */
[----:B------:R-:W-:Y:S05]  /*02e0*/  CALL.REL.NOINC `($__internal_4_$__cuda_sm20_div_u64) ;  /* 0x0000000400947944 */ /* 0x000fea0003c00000 */
.L_x_248:
[----:B------:R-:W-:Y:S05]  /*02f0*/  BSYNC.RECONVERGENT B0 ;  /* 0x0000000000007941 */ /* 0x000fea0003800200 */
.L_x_246:
[----:B------:R-:W-:Y:S01]  /*0300*/  IADD3 R4, P0, PT, R6, R4, RZ ;  /* 0x0000000406047210 */ /* 0x000fe20007f1e0ff */
[----:B------:R-:W0:Y:S01]  /*0310*/  LDCU.64 UR4, c[0x0][0x358] ;  /* 0x00006b00ff0477ac */ /* 0x000e220008000a00 */
[----:B------:R-:W-:Y:S02]  /*0320*/  BSSY.RECONVERGENT B0, `(.L_x_249) ;  /* 0x0000023000007945 */ /* 0x000fe40003800200 */
[C---:B------:R-:W-:Y:S01]  /*0330*/  LOP3.LUT R5, R4.reuse, 0x3, RZ, 0xc0, !PT ;  /* 0x0000000304057812 */ /* 0x040fe200078ec0ff */
[----:B------:R-:W-:Y:S01]  /*0340*/  IMAD.X R6, RZ, RZ, R7, P0 ;  /* 0x000000ffff067224 */ /* 0x000fe200000e0607 */
[----:B------:R-:W-:Y:S01]  /*0350*/  ISETP.GE.U32.AND P0, PT, R4, 0x3, PT ;  /* 0x000000030400780c */ /* 0x000fe20003f06070 */
[----:B------:R-:W1:Y:S01]  /*0360*/  LDCU UR6, c[0x0][0x390] ;  /* 0x00007200ff0677ac */ /* 0x000e620008000800 */
[----:B------:R-:W-:Y:S02]  /*0370*/  ISETP.NE.U32.AND P1, PT, R5, 0x3, PT ;  /* 0x000000030500780c */ /* 0x000fe40003f25070 */
[----:B------:R-:W-:Y:S01]  /*0380*/  ISETP.GE.U32.AND.EX P0, PT, R6, RZ, PT, P0 ;  /* 0x000000ff0600720c */ /* 0x000fe20003f06100 */
[----:B------:R-:W2:Y:S01]  /*0390*/  LDCU.64 UR8, c[0x0][0x388] ;  /* 0x00007100ff0877ac */ /* 0x000ea20008000a00 */
[----:B------:R-:W-:-:S13]  /*03a0*/  ISETP.NE.AND.EX P1, PT, RZ, RZ, PT, P1 ;  /* 0x000000ffff00720c */ /* 0x000fda0003f25310 */
[----:B01----:R-:W-:Y:S05]  /*03b0*/  @!P1 BRA `(.L_x_250) ;  /* 0x0000000000649947 */ /* 0x003fea0003800000 */
[----:B------:R-:W-:Y:S01]  /*03c0*/  VIADD R10, R4, 0x1 ;  /* 0x00000001040a7836 */ /* 0x000fe20000000000 */
[C---:B------:R-:W-:Y:S01]  /*03d0*/  SHF.L.U64.HI R12, R3.reuse, 0x3, R2 ;  /* 0x00000003030c7819 */ /* 0x040fe20000010202 */
[----:B------:R-:W-:Y:S02]  /*03e0*/  IMAD.SHL.U32 R13, R3, 0x8, RZ ;  /* 0x00000008030d7824 */ /* 0x000fe400078e00ff */
[----:B------:R-:W-:Y:S01]  /*03f0*/  IMAD.MOV.U32 R11, RZ, RZ, RZ ;  /* 0x000000ffff0b7224 */ /* 0x000fe200078e00ff */
[----:B------:R-:W-:-:S07]  /*0400*/  LOP3.LUT R10, R10, 0x3, RZ, 0xc0, !PT ;  /* 0x000000030a0a7812 */ /* 0x000fce00078ec0ff */
.L_x_251:
[----:B------:R-:W-:Y:S01]  /*0410*/  ISETP.GE.U32.AND P1, PT, R3, UR6, PT ;  /* 0x0000000603007c0c */ /* 0x000fe2000bf26070 */
[----:B0-----:R-:W-:Y:S02]  /*0420*/  IMAD.MOV.U32 R4, RZ, RZ, 0x0 ;  /* 0x00000000ff047424 */ /* 0x001fe400078e00ff */
[----:B------:R-:W-:Y:S01]  /*0430*/  IMAD.MOV.U32 R5, RZ, RZ, 0x40f869f0 ;  /* 0x40f869f0ff057424 */ /* 0x000fe200078e00ff */
[----:B------:R-:W-:-:S13]  /*0440*/  ISETP.GE.U32.AND.EX P1, PT, R2, RZ, PT, P1 ;  /* 0x000000ff0200720c */ /* 0x000fda0003f26110 */
[----:B------:R-:W0:Y:S02]  /*0450*/  @!P1 LDC.64 R6, c[0x0][0x380] ;  /* 0x0000e000ff069b82 */ /* 0x000e240000000a00 */
[----:B0-----:R-:W-:-:S05]  /*0460*/  @!P1 IADD3 R6, P2, PT, R13, R6, RZ ;  /* 0x000000060d069210 */ /* 0x001fca0007f5e0ff */
[----:B------:R-:W-:-:S05]  /*0470*/  @!P1 IMAD.X R7, R12, 0x1, R7, P2 ;  /* 0x000000010c079824 */ /* 0x000fca00010e0607 */
[----:B------:R-:W3:Y:S01]  /*0480*/  @!P1 LDG.E.64 R4, desc[UR4][R6.64] ;  /* 0x0000000406049981 */ /* 0x000ee2000c1e1b00 */
[----:B--2---:R-:W-:Y:S02]  /*0490*/  IADD3 R8, P1, PT, R13, UR8, RZ ;  /* 0x000000080d087c10 */ /* 0x004fe4000ff3e0ff */
        /* <DEDUP_REMOVED lines=9> */
[----:B---3--:R0:W-:-:S12]  /*0530*/  STG.E.64 desc[UR4][R8.64], R4 ;  /* 0x0000000408007986 */ /* 0x0081d8000c101b04 */
[----:B------:R-:W-:Y:S05]  /*0540*/  @P1 BRA `(.L_x_251) ;  /* 0xfffffffc00b01947 */ /* 0x000fea000383ffff */
.L_x_250:
[----:B--2---:R-:W-:Y:S05]  /*0550*/  BSYNC.RECONVERGENT B0 ;  /* 0x0000000000007941 */ /* 0x004fea0003800200 */
.L_x_249:
[----:B------:R-:W-:Y:S05]  /*0560*/  @!P0 EXIT ;  /* 0x000000000000894d */ /* 0x000fea0003800000 */
[----:B0-----:R-:W-:Y:S01]  /*0570*/  IMAD.SHL.U32 R5, R0, 0x8, RZ ;  /* 0x0000000800057824 */ /* 0x001fe200078e00ff */
[----:B------:R-:W-:Y:S01]  /*0580*/  SHF.R.U32.HI R4, RZ, 0x1d, R0 ;  /* 0x0000001dff047819 */ /* 0x000fe20000011600 */
[----:B------:R-:W0:Y:S01]  /*0590*/  LDCU UR6, c[0x0][0x390] ;  /* 0x00007200ff0677ac */ /* 0x000e220008000800 */
[----:B------:R-:W1:Y:S01]  /*05a0*/  LDCU UR7, c[0x0][0x394] ;  /* 0x00007280ff0777ac */ /* 0x000e620008000800 */
[----:B------:R-:W2:Y:S04]  /*05b0*/  LDCU.64 UR8, c[0x0][0x388] ;  /* 0x00007100ff0877ac */ /* 0x000ea80008000a00 */
.L_x_252:
[----:B0-----:R-:W-:Y:S01]  /*05c0*/  ISETP.GE.U32.AND P0, PT, R3, UR6, PT ;  /* 0x0000000603007c0c */ /* 0x001fe2000bf06070 */
[----:B---3--:R-:W-:Y:S02]  /*05d0*/  IMAD.MOV.U32 R8, RZ, RZ, 0x0 ;  /* 0x00000000ff087424 */ /* 0x008fe400078e00ff */
[----:B------:R-:W-:Y:S01]  /*05e0*/  IMAD.MOV.U32 R9, RZ, RZ, 0x40f869f0 ;  /* 0x40f869f0ff097424 */ /* 0x000fe200078e00ff */
[----:B------:R-:W-:-:S13]  /*05f0*/  ISETP.GE.U32.AND.EX P0, PT, R2, RZ, PT, P0 ;  /* 0x000000ff0200720c */ /* 0x000fda0003f06100 */
[----:B------:R-:W0:Y:S02]  /*0600*/  @!P0 LDC.64 R10, c[0x0][0x380] ;  /* 0x0000e000ff0a8b82 */ /* 0x000e240000000a00 */
[----:B0-----:R-:W-:-:S04]  /*0610*/  @!P0 LEA R10, P1, R3, R10, 0x3 ;  /* 0x0000000a030a8211 */ /* 0x001fc800078218ff */
[----:B------:R-:W-:-:S05]  /*0620*/  @!P0 LEA.HI.X R11, R3, R11, R2, 0x3, P1 ;  /* 0x0000000b030b8211 */ /* 0x000fca00008f1c02 */
[----:B------:R-:W3:Y:S01]  /*0630*/  @!P0 LDG.E.64 R8, desc[UR4][R10.64] ;  /* 0x000000040a088981 */ /* 0x000ee2000c1e1b00 */
[----:B------:R-:W-:-:S04]  /*0640*/  IADD3 R15, P1, PT, R0, R3, RZ ;  /* 0x00000003000f7210 */ /* 0x000fc80007f3e0ff */
[----:B------:R-:W-:Y:S01]  /*0650*/  ISETP.GE.U32.AND P0, PT, R15, UR6, PT ;  /* 0x000000060f007c0c */ /* 0x000fe2000bf06070 */
[----:B------:R-:W-:Y:S01]  /*0660*/  IMAD.X R14, RZ, RZ, R2, P1 ;  /* 0x000000ffff0e7224 */ /* 0x000fe200008e0602 */
[----:B--2---:R-:W-:-:S04]  /*0670*/  LEA R6, P1, R3, UR8, 0x3 ;  /* 0x0000000803067c11 */ /* 0x004fc8000f8218ff */
[----:B------:R-:W-:Y:S02]  /*0680*/  ISETP.GE.U32.AND.EX P0, PT, R14, RZ, PT, P0 ;  /* 0x000000ff0e00720c */ /* 0x000fe40003f06100 */
[----:B------:R-:W-:Y:S01]  /*0690*/  LEA.HI.X R7, R3, UR9, R2, 0x3, P1 ;  /* 0x0000000903077c11 */ /* 0x000fe200088f1c02 */
[----:B------:R-:W-:Y:S02]  /*06a0*/  IMAD.MOV.U32 R2, RZ, RZ, 0x0 ;  /* 0x00000000ff027424 */ /* 0x000fe400078e00ff */
[----:B------:R-:W-:-:S08]  /*06b0*/  IMAD.MOV.U32 R3, RZ, RZ, 0x40f869f0 ;  /* 0x40f869f0ff037424 */ /* 0x000fd000078e00ff */
[----:B------:R-:W0:Y:S02]  /*06c0*/  @!P0 LDC.64 R12, c[0x0][0x380] ;  /* 0x0000e000ff0c8b82 */ /* 0x000e240000000a00 */
[----:B0-----:R-:W-:-:S04]  /*06d0*/  @!P0 LEA R12, P2, R15, R12, 0x3 ;  /* 0x0000000c0f0c8211 */ /* 0x001fc800078418ff */
[----:B------:R-:W-:Y:S01]  /*06e0*/  @!P0 LEA.HI.X R13, R15, R13, R14, 0x3, P2 ;  /* 0x0000000d0f0d8211 */ /* 0x000fe200010f1c0e */
[----:B---3--:R0:W-:Y:S04]  /*06f0*/  STG.E.64 desc[UR4][R6.64], R8 ;  /* 0x0000000806007986 */ /* 0x0081e8000c101b04 */
[----:B------:R-:W2:Y:S01]  /*0700*/  @!P0 LDG.E.64 R2, desc[UR4][R12.64] ;  /* 0x000000040c028981 */ /* 0x000ea2000c1e1b00 */
[----:B------:R-:W-:Y:S02]  /*0710*/  IADD3 R17, P0, PT, R0, R15, RZ ;  /* 0x0000000f00117210 */ /* 0x000fe40007f1e0ff */
[----:B------:R-:W-:-:S03]  /*0720*/  IADD3 R10, P1, PT, R5, R6, RZ ;  /* 0x00000006050a7210 */ /* 0x000fc60007f3e0ff */
[----:B------:R-:W-:Y:S01]  /*0730*/  IMAD.X R16, RZ, RZ, R14, P0 ;  /* 0x000000ffff107224 */ /* 0x000fe200000e060e */
[----:B------:R-:W-:Y:S01]  /*0740*/  ISETP.GE.U32.AND P0, PT, R17, UR6, PT ;  /* 0x0000000611007c0c */ /* 0x000fe2000bf06070 */
[----:B------:R-:W-:Y:S02]  /*0750*/  IMAD.X R11, R4, 0x1, R7, P1 ;  /* 0x00000001040b7824 */ /* 0x000fe400008e0607 */
[----:B0-----:R-:W-:Y:S01]  /*0760*/  IMAD.MOV.U32 R6, RZ, RZ, 0x0 ;  /* 0x00000000ff067424 */ /* 0x001fe200078e00ff */
[----:B------:R-:W-:Y:S01]  /*0770*/  ISETP.GE.U32.AND.EX P0, PT, R16, RZ, PT, P0 ;  /* 0x000000ff1000720c */ /* 0x000fe20003f06100 */
[----:B------:R-:W-:-:S12]  /*0780*/  IMAD.MOV.U32 R7, RZ, RZ, 0x40f869f0 ;  /* 0x40f869f0ff077424 */ /* 0x000fd800078e00ff */
[----:B------:R-:W0:Y:S02]  /*0790*/  @!P0 LDC.64 R14, c[0x0][0x380] ;  /* 0x0000e000ff0e8b82 */ /* 0x000e240000000a00 */
[----:B0-----:R-:W-:-:S04]  /*07a0*/  @!P0 LEA R14, P2, R17, R14, 0x3 ;  /* 0x0000000e110e8211 */ /* 0x001fc800078418ff */
[--C-:B------:R-:W-:Y:S01]  /*07b0*/  @!P0 LEA.HI.X R15, R17, R15, R16.reuse, 0x3, P2 ;  /* 0x0000000f110f8211 */ /* 0x100fe200010f1c10 */
[----:B--2---:R0:W-:Y:S04]  /*07c0*/  STG.E.64 desc[UR4][R10.64], R2 ;  /* 0x000000020a007986 */ /* 0x0041e8000c101b04 */
[----:B------:R-:W2:Y:S01]  /*07d0*/  @!P0 LDG.E.64 R6, desc[UR4][R14.64] ;  /* 0x000000040e068981 */ /* 0x000ea2000c1e1b00 */
[----:B------:R-:W-:Y:S01]  /*07e0*/  IADD3 R19, P0, PT, R0, R17, RZ ;  /* 0x0000001100137210 */ /* 0x000fe20007f1e0ff */
[----:B------:R-:W-:Y:S01]  /*07f0*/  IMAD.MOV.U32 R8, RZ, RZ, 0x0 ;  /* 0x00000000ff087424 */ /* 0x000fe200078e00ff */
[----:B------:R-:W-:Y:S01]  /*0800*/  IADD3 R12, P1, PT, R5, R10, RZ ;  /* 0x0000000a050c7210 */ /* 0x000fe20007f3e0ff */
[----:B------:R-:W-:Y:S02]  /*0810*/  IMAD.MOV.U32 R9, RZ, RZ, 0x40f869f0 ;  /* 0x40f869f0ff097424 */ /* 0x000fe400078e00ff */
[----:B------:R-:W-:Y:S01]  /*0820*/  IMAD.X R18, RZ, RZ, R16, P0 ;  /* 0x000000ffff127224 */ /* 0x000fe200000e0610 */
[----:B------:R-:W-:Y:S01]  /*0830*/  ISETP.GE.U32.AND P0, PT, R19, UR6, PT ;  /* 0x0000000613007c0c */ /* 0x000fe2000bf06070 */
[----:B------:R-:W-:-:S03]  /*0840*/  IMAD.X R13, R4, 0x1, R11, P1 ;  /* 0x00000001040d7824 */ /* 0x000fc600008e060b */
[----:B------:R-:W-:-:S13]  /*0850*/  ISETP.GE.U32.AND.EX P0, PT, R18, RZ, PT, P0 ;  /* 0x000000ff1200720c */ /* 0x000fda0003f06100 */
[----:B------:R-:W3:Y:S02]  /*0860*/  @!P0 LDC.64 R16, c[0x0][0x380] ;  /* 0x0000e000ff108b82 */ /* 0x000ee40000000a00 */
[----:B---3--:R-:W-:-:S04]  /*0870*/  @!P0 LEA R16, P2, R19, R16, 0x3 ;  /* 0x0000001013108211 */ /* 0x008fc800078418ff */
[----:B------:R-:W-:Y:S01]  /*0880*/  @!P0 LEA.HI.X R17, R19, R17, R18, 0x3, P2 ;  /* 0x0000001113118211 */ /* 0x000fe200010f1c12 */
[----:B--2---:R3:W-:Y:S04]  /*0890*/  STG.E.64 desc[UR4][R12.64], R6 ;  /* 0x000000060c007986 */ /* 0x0047e8000c101b04 */
[----:B------:R-:W2:Y:S01]  /*08a0*/  @!P0 LDG.E.64 R8, desc[UR4][R16.64] ;  /* 0x0000000410088981 */ /* 0x000ea2000c1e1b00 */
[----:B0-----:R-:W-:-:S05]  /*08b0*/  IADD3 R10, P0, PT, R5, R12, RZ ;  /* 0x0000000c050a7210 */ /* 0x001fca0007f1e0ff */
[----:B------:R-:W-:Y:S01]  /*08c0*/  IMAD.X R11, R4, 0x1, R13, P0 ;  /* 0x00000001040b7824 */ /* 0x000fe200000e060d */
[----:B------:R-:W-:-:S05]  /*08d0*/  IADD3 R3, P0, PT, R0, R19, RZ ;  /* 0x0000001300037210 */ /* 0x000fca0007f1e0ff */
[----:B------:R-:W-:Y:S01]  /*08e0*/  IMAD.X R2, RZ, RZ, R18, P0 ;  /* 0x000000ffff027224 */ /* 0x000fe200000e0612 */
[----:B-1----:R-:W-:-:S04]  /*08f0*/  ISETP.GE.U32.AND P0, PT, R3, UR7, PT ;  /* 0x0000000703007c0c */ /* 0x002fc8000bf06070 */
[----:B------:R-:W-:Y:S01]  /*0900*/  ISETP.GE.U32.AND.EX P0, PT, R2, RZ, PT, P0 ;  /* 0x000000ff0200720c */ /* 0x000fe20003f06100 */
[----:B--2---:R3:W-:-:S12]  /*0910*/  STG.E.64 desc[UR4][R10.64], R8 ;  /* 0x000000080a007986 */ /* 0x0047d8000c101b04 */
[----:B------:R-:W-:Y:S05]  /*0920*/  @!P0 BRA `(.L_x_252) ;  /* 0xfffffffc00248947 */ /* 0x000fea000383ffff */
[----:B------:R-:W-:Y:S05]  /*0930*/  EXIT ;  /* 0x000000000000794d */ /* 0x000fea0003800000 */
        .weak           $__internal_4_$__cuda_sm20_div_u64
        .type           $__internal_4_$__cuda_sm20_div_u64,@function
        .size           $__internal_4_$__cuda_sm20_div_u64,(.L_x_262 - $__internal_4_$__cuda_sm20_div_u64)
$__internal_4_$__cuda_sm20_div_u64:
        /* <DEDUP_REMOVED lines=65> */
[----:B------:R-:W-:Y:S06]  /*0d50*/  RET.REL.NODEC R8 `(_Z13copy_with_padPdS_jj) ;  /* 0xfffffff008a87950 */ /* 0x000fec0003c3ffff */
.L_x_253:
        /* <DEDUP_REMOVED lines=10> */
.L_x_262:


//--------------------- .text._Z14bitonicSortGPUPdii --------------------------
	.section	.text._Z14bitonicSortGPUPdii,"ax",@progbits
	.align	128
        .global         _Z14bitonicSortGPUPdii
        .type           _Z14bitonicSortGPUPdii,@function
        .size           _Z14bitonicSortGPUPdii,(.L_x_270 - _Z14bitonicSortGPUPdii)
        .other          _Z14bitonicSortGPUPdii,@"STO_CUDA_ENTRY STV_DEFAULT"
_Z14bitonicSortGPUPdii:
.text._Z14bitonicSortGPUPdii:
[----:B------:R-:W-:Y:S01]  /*0000*/  LDC R1, c[0x0][0x37c] ;  /* 0x0000df00ff017b82 */ /* 0x000fe20000000800 */
[----:B------:R-:W0:Y:S01]  /*0010*/  S2R R5, SR_TID.X ;  /* 0x0000000000057919 */ /* 0x000e220000002100 */
[----:B------:R-:W0:Y:S01]  /*0020*/  LDCU UR4, c[0x0][0x360] ;  /* 0x00006c00ff0477ac */ /* 0x000e220008000800 */
[----:B------:R-:W0:Y:S01]  /*0030*/  S2R R0, SR_CTAID.X ;  /* 0x0000000000007919 */ /* 0x000e220000002500 */
[----:B------:R-:W1:Y:S01]  /*0040*/  LDCU UR5, c[0x0][0x388] ;  /* 0x00007100ff0577ac */ /* 0x000e620008000800 */
[----:B0-----:R-:W-:-:S05]  /*0050*/  IMAD R5, R0, UR4, R5 ;  /* 0x0000000400057c24 */ /* 0x001fca000f8e0205 */
[----:B-1----:R-:W-:-:S04]  /*0060*/  LOP3.LUT R9, R5, UR5, RZ, 0x3c, !PT ;  /* 0x0000000505097c12 */ /* 0x002fc8000f8e3cff */
[----:B------:R-:W-:-:S13]  /*0070*/  ISETP.GT.U32.AND P0, PT, R9, R5, PT ;  /* 0x000000050900720c */ /* 0x000fda0003f04070 */
[----:B------:R-:W-:Y:S05]  /*0080*/  @!P0 EXIT ;  /* 0x000000000000894d */ /* 0x000fea0003800000 */
[----:B------:R-:W0:Y:S02]  /*0090*/  LDCU UR4, c[0x0][0x38c] ;  /* 0x00007180ff0477ac */ /* 0x000e240008000800 */
[----:B0-----:R-:W-:Y:S01]  /*00a0*/  LOP3.LUT P0, RZ, R5, UR4, RZ, 0xc0, !PT ;  /* 0x0000000405ff7c12 */ /* 0x001fe2000f80c0ff */
[----:B------:R-:W0:-:S12]  /*00b0*/  LDCU.64 UR4, c[0x0][0x358] ;  /* 0x00006b00ff0477ac */ /* 0x000e180008000a00 */
[----:B------:R-:W-:Y:S05]  /*00c0*/  @P0 BRA `(.L_x_254) ;  /* 0x0000000000280947 */ /* 0x000fea0003800000 */
[----:B------:R-:W1:Y:S02]  /*00d0*/  LDC.64 R6, c[0x0][0x380] ;  /* 0x0000e000ff067b82 */ /* 0x000e640000000a00 */
[----:B-1----:R-:W-:-:S04]  /*00e0*/  IMAD.WIDE.U32 R2, R5, 0x8, R6 ;  /* 0x0000000805027825 */ /* 0x002fc800078e0006 */
[----:B------:R-:W-:Y:S01]  /*00f0*/  IMAD.WIDE.U32 R6, R9, 0x8, R6 ;  /* 0x0000000809067825 */ /* 0x000fe200078e0006 */
[----:B0-----:R-:W2:Y:S04]  /*0100*/  LDG.E.64 R4, desc[UR4][R2.64] ;  /* 0x0000000402047981 */ /* 0x001ea8000c1e1b00 */
[----:B------:R-:W2:Y:S02]  /*0110*/  LDG.E.64 R8, desc[UR4][R6.64] ;  /* 0x0000000406087981 */ /* 0x000ea4000c1e1b00 */
[----:B--2---:R-:W-:-:S14]  /*0120*/  DSETP.GT.AND P0, PT, R4, R8, PT ;  /* 0x000000080400722a */ /* 0x004fdc0003f04000 */
[----:B------:R-:W-:Y:S05]  /*0130*/  @!P0 EXIT ;  /* 0x000000000000894d */ /* 0x000fea0003800000 */
[----:B------:R-:W-:Y:S04]  /*0140*/  STG.E.64 desc[UR4][R2.64], R8 ;  /* 0x0000000802007986 */ /* 0x000fe8000c101b04 */
[----:B------:R-:W-:Y:S01]  /*0150*/  STG.E.64 desc[UR4][R6.64], R4 ;  /* 0x0000000406007986 */ /* 0x000fe2000c101b04 */
[----:B------:R-:W-:Y:S05]  /*0160*/  EXIT ;  /* 0x000000000000794d */ /* 0x000fea0003800000 */
.L_x_254:
[----:B------:R-:W1:Y:S02]  /*0170*/  LDC.64 R2, c[0x0][0x380] ;  /* 0x0000e000ff027b82 */ /* 0x000e640000000a00 */
[----:B-1----:R-:W-:-:S04]  /*0180*/  IMAD.WIDE.U32 R6, R5, 0x8, R2 ;  /* 0x0000000805067825 */ /* 0x002fc800078e0002 */
[----:B------:R-:W-:Y:S02]  /*0190*/  IMAD.WIDE.U32 R8, R9, 0x8, R2 ;  /* 0x0000000809087825 */ /* 0x000fe400078e0002 */
[----:B0-----:R-:W2:Y:S04]  /*01a0*/  LDG.E.64 R2, desc[UR4][R6.64] ;  /* 0x0000000406027981 */ /* 0x001ea8000c1e1b00 */
[----:B------:R-:W2:Y:S02]  /*01b0*/  LDG.E.64 R4, desc[UR4][R8.64] ;  /* 0x0000000408047981 */ /* 0x000ea4000c1e1b00 */
[----:B--2---:R-:W-:-:S14]  /*01c0*/  DSETP.GEU.AND P0, PT, R2, R4, PT ;  /* 0x000000040200722a */ /* 0x004fdc0003f0e000 */
[----:B------:R-:W-:Y:S05]  /*01d0*/  @P0 EXIT ;  /* 0x000000000000094d */ /* 0x000fea0003800000 */
[----:B------:R-:W-:Y:S04]  /*01e0*/  STG.E.64 desc[UR4][R6.64], R4 ;  /* 0x0000000406007986 */ /* 0x000fe8000c101b04 */
[----:B------:R-:W-:Y:S01]  /*01f0*/  STG.E.64 desc[UR4][R8.64], R2 ;  /* 0x0000000208007986 */ /* 0x000fe2000c101b04 */
[----:B------:R-:W-:Y:S05]  /*0200*/  EXIT ;  /* 0x000000000000794d */ /* 0x000fea0003800000 */
.L_x_255:
        /* <DEDUP_REMOVED lines=15> */
.L_x_270:


//--------------------- .text._Z18init_one_on_devicePdi --------------------------
	.section	.text._Z18init_one_on_devicePdi,"ax",@progbits
	.align	128
        .global         _Z18init_one_on_devicePdi
        .type           _Z18init_one_on_devicePdi,@function
        .size           _Z18init_one_on_devicePdi,(.L_x_271 - _Z18init_one_on_devicePdi)
        .other          _Z18init_one_on_devicePdi,@"STO_CUDA_ENTRY STV_DEFAULT"
_Z18init_one_on_devicePdi:
.text._Z18init_one_on_devicePdi:
[----:B------:R-:W-:Y:S01]  /*0000*/  LDC R1, c[0x0][0x37c] ;  /* 0x0000df00ff017b82 */ /* 0x000fe20000000800 */
[----:B------:R-:W0:Y:S07]  /*0010*/  S2R R0, SR_TID.X ;  /* 0x0000000000007919 */ /* 0x000e2e0000002100 */
[----:B------:R-:W0:Y:S01]  /*0020*/  S2UR UR4, SR_CTAID.X ;  /* 0x00000000000479c3 */ /* 0x000e220000002500 */
[----:B------:R-:W1:Y:S07]  /*0030*/  LDCU UR5, c[0x0][0x388] ;  /* 0x00007100ff0577ac */ /* 0x000e6e0008000800 */
[----:B------:R-:W0:Y:S02]  /*0040*/  LDC R9, c[0x0][0x360] ;  /* 0x0000d800ff097b82 */ /* 0x000e240000000800 */
[----:B0-----:R-:W-:-:S05]  /*0050*/  IMAD R0, R9, UR4, R0 ;  /* 0x0000000409007c24 */ /* 0x001fca000f8e0200 */
[----:B-1----:R-:W-:-:S13]  /*0060*/  ISETP.GE.AND P0, PT, R0, UR5, PT ;  /* 0x0000000500007c0c */ /* 0x002fda000bf06270 */
[----:B------:R-:W-:Y:S05]  /*0070*/  @P0 EXIT ;  /* 0x000000000000094d */ /* 0x000fea0003800000 */
[----:B------:R-:W0:Y:S01]  /*0080*/  LDC.64 R4, c[0x0][0x380] ;  /* 0x0000e000ff047b82 */ /* 0x000e220000000a00 */
[----:B------:R-:W1:Y:S01]  /*0090*/  LDCU UR4, c[0x0][0x370] ;  /* 0x00006e00ff0477ac */ /* 0x000e620008000800 */
[----:B------:R-:W-:Y:S01]  /*00a0*/  HFMA2 R6, -RZ, RZ, 0, 0 ;  /* 0x00000000ff067431 */ /* 0x000fe200000001ff */
[----:B------:R-:W-:Y:S01]  /*00b0*/  MOV R7, 0x3ff00000 ;  /* 0x3ff0000000077802 */ /* 0x000fe20000000f00 */
[----:B------:R-:W2:Y:S01]  /*00c0*/  LDCU.64 UR6, c[0x0][0x358] ;  /* 0x00006b00ff0677ac */ /* 0x000ea20008000a00 */
[----:B-1----:R-:W-:-:S07]  /*00d0*/  IMAD R9, R9, UR4, RZ ;  /* 0x0000000409097c24 */ /* 0x002fce000f8e02ff */
.L_x_256:
[----:B0-----:R-:W-:Y:S01]  /*00e0*/  IMAD.WIDE R2, R0, 0x8, R4 ;  /* 0x0000000800027825 */ /* 0x001fe200078e0204 */
[----:B------:R-:W-:-:S04]  /*00f0*/  IADD3 R0, PT, PT, R9, R0, RZ ;  /* 0x0000000009007210 */ /* 0x000fc80007ffe0ff */
[----:B--2---:R1:W-:Y:S01]  /*0100*/  STG.E.64 desc[UR6][R2.64], R6 ;  /* 0x0000000602007986 */ /* 0x0043e2000c101b06 */
[----:B------:R-:W-:-:S13]  /*0110*/  ISETP.GE.AND P0, PT, R0, UR5, PT ;  /* 0x0000000500007c0c */ /* 0x000fda000bf06270 */
[----:B-1----:R-:W-:Y:S05]  /*0120*/  @!P0 BRA `(.L_x_256) ;  /* 0xfffffffc00ec8947 */ /* 0x002fea000383ffff */
[----:B------:R-:W-:Y:S05]  /*0130*/  EXIT ;  /* 0x000000000000794d */ /* 0x000fea0003800000 */
.L_x_257:
        /* <DEDUP_REMOVED lines=12> */
.L_x_271:


//--------------------- .nv.global.init           --------------------------
	.section	.nv.global.init,"aw",@progbits
	.align	4
.nv.global.init:
	.type		mrg32k3aM1SubSeq,@object
	.size		mrg32k3aM1SubSeq,(mrg32k3aM2SubSeq - mrg32k3aM1SubSeq)
mrg32k3aM1SubSeq:
        /*0000*/ 	.byte	0x0b, 0xcc, 0xee, 0x04, 0x73, 0x29, 0x8b, 0x6f, 0xf6, 0x53, 0x03, 0xf6, 0x23, 0xf6, 0xea, 0xda
        /* <DEDUP_REMOVED lines=125> */
	.type		mrg32k3aM2SubSeq,@object
	.size		mrg32k3aM2SubSeq,(mrg32k3aM1 - mrg32k3aM2SubSeq)
mrg32k3aM2SubSeq:
        /* <DEDUP_REMOVED lines=126> */
	.type		mrg32k3aM1,@object
	.size		mrg32k3aM1,(mrg32k3aM1Seq - mrg32k3aM1)
mrg32k3aM1:
        /* <DEDUP_REMOVED lines=144> */
	.type		mrg32k3aM1Seq,@object
	.size		mrg32k3aM1Seq,(mrg32k3aM2 - mrg32k3aM1Seq)
mrg32k3aM1Seq:
        /* <DEDUP_REMOVED lines=144> */
	.type		mrg32k3aM2,@object
	.size		mrg32k3aM2,(mrg32k3aM2Seq - mrg32k3aM2)
mrg32k3aM2:
        /* <DEDUP_REMOVED lines=144> */
	.type		mrg32k3aM2Seq,@object
	.size		mrg32k3aM2Seq,(precalc_xorwow_matrix - mrg32k3aM2Seq)
mrg32k3aM2Seq:
        /* <DEDUP_REMOVED lines=144> */
	.type		precalc_xorwow_matrix,@object
	.size		precalc_xorwow_matrix,(precalc_xorwow_offset_matrix - precalc_xorwow_matrix)
precalc_xorwow_matrix:
        /* <DEDUP_REMOVED lines=6400> */
	.type		precalc_xorwow_offset_matrix,@object
	.size		precalc_xorwow_offset_matrix,(.L_1 - precalc_xorwow_offset_matrix)
precalc_xorwow_offset_matrix:
        /* <DEDUP_REMOVED lines=6400> */
.L_1:


//--------------------- .nv.shared.reserved.0     --------------------------
	.section	.nv.shared.reserved.0,"aw",@nobits
	.weak		__nv_reservedSMEM_offset_0_alias
	.size		__nv_reservedSMEM_offset_0_alias, 0, 64
	.other		__nv_reservedSMEM_offset_0_alias,@"STO_CUDA_RESERVED_SHARED STV_DEFAULT"
__nv_reservedSMEM_offset_0_alias:
	.zero		0
	.zero		64


//--------------------- .nv.shared._Z19array_sum_blockwisePdiS_ --------------------------
	.section	.nv.shared._Z19array_sum_blockwisePdiS_,"aw",@nobits
	.sectionflags	@""
	.align	8
.nv.shared._Z19array_sum_blockwisePdiS_:
	.zero		3072


//--------------------- .nv.constant0._Z24clamp_weights_after_normPdi --------------------------
	.section	.nv.constant0._Z24clamp_weights_after_normPdi,"a",@progbits
	.sectionflags	@""
	.align	4
.nv.constant0._Z24clamp_weights_after_normPdi:
	.zero		908


//--------------------- .nv.constant0._Z17normalize_weightsPddi --------------------------
	.section	.nv.constant0._Z17normalize_weightsPddi,"a",@progbits
	.sectionflags	@""
	.align	4
.nv.constant0._Z17normalize_weightsPddi:
	.zero		916


//--------------------- .nv.constant0._Z19array_sum_blockwisePdiS_ --------------------------
	.section	.nv.constant0._Z19array_sum_blockwisePdiS_,"a",@progbits
	.sectionflags	@""
	.align	4
.nv.constant0._Z19array_sum_blockwisePdiS_:
	.zero		920


//--------------------- .nv.constant0._Z13update_weightPiS_S_S_S_PdS0_i --------------------------
	.section	.nv.constant0._Z13update_weightPiS_S_S_S_PdS0_i,"a",@progbits
	.sectionflags	@""
	.align	4
.nv.constant0._Z13update_weightPiS_S_S_S_PdS0_i:
	.zero		956


//--------------------- .nv.constant0._Z27calc_forman_ricci_curvaturePiS_S_S_S_PdS0_i --------------------------
	.section	.nv.constant0._Z27calc_forman_ricci_curvaturePiS_S_S_S_PdS0_i,"a",@progbits
	.sectionflags	@""
	.align	4
.nv.constant0._Z27calc_forman_ricci_curvaturePiS_S_S_S_PdS0_i:
	.zero		956


//--------------------- .nv.constant0._Z27copy_back_from_padded_arrayPdS_j --------------------------
	.section	.nv.constant0._Z27copy_back_from_padded_arrayPdS_j,"a",@progbits
	.sectionflags	@""
	.align	4
.nv.constant0._Z27copy_back_from_padded_arrayPdS_j:
	.zero		916


//--------------------- .nv.constant0._Z13copy_with_padPdS_jj --------------------------
	.section	.nv.constant0._Z13copy_with_padPdS_jj,"a",@progbits
	.sectionflags	@""
	.align	4
.nv.constant0._Z13copy_with_padPdS_jj:
	.zero		920


//--------------------- .nv.constant0._Z14bitonicSortGPUPdii --------------------------
	.section	.nv.constant0._Z14bitonicSortGPUPdii,"a",@progbits
	.sectionflags	@""
	.align	4
.nv.constant0._Z14bitonicSortGPUPdii:
	.zero		912


//--------------------- .nv.constant0._Z18init_one_on_devicePdi --------------------------
	.section	.nv.constant0._Z18init_one_on_devicePdi,"a",@progbits
	.sectionflags	@""
	.align	4
.nv.constant0._Z18init_one_on_devicePdi:
	.zero		908


//--------------------- SYMBOLS --------------------------

	.type		.nv.reservedSmem.offset0,@object
	.size		.nv.reservedSmem.offset0,0x4
	.type		.nv.reservedSmem.cap,@object
	.size		.nv.reservedSmem.cap,0x4
